//
// Generated by NVIDIA NVVM Compiler
//
// Compiler Build ID: CL-36424714
// Cuda compilation tools, release 13.0, V13.0.88
// Based on NVVM 20.0.0
//

.version 9.0
.target sm_100
.address_size 64

	// .globl	relu_f32
.extern .shared .align 16 .b8 shared[];
.extern .shared .align 16 .b8 shared_f64[];

.visible .entry relu_f32(
	.param .u64 .ptr .align 1 relu_f32_param_0,
	.param .u64 .ptr .align 1 relu_f32_param_1,
	.param .u32 relu_f32_param_2
)
{
	.reg .pred 	%p<2>;
	.reg .b32 	%r<6>;
	.reg .b32 	%f<3>;
	.reg .b64 	%rd<8>;

	ld.param.u64 	%rd1, [relu_f32_param_0];
	ld.param.u64 	%rd2, [relu_f32_param_1];
	ld.param.u32 	%r2, [relu_f32_param_2];
	mov.u32 	%r3, %ctaid.x;
	mov.u32 	%r4, %ntid.x;
	mov.u32 	%r5, %tid.x;
	mad.lo.s32 	%r1, %r3, %r4, %r5;
	setp.ge.u32 	%p1, %r1, %r2;
	@%p1 bra 	$L__BB0_2;
	cvta.to.global.u64 	%rd3, %rd1;
	cvta.to.global.u64 	%rd4, %rd2;
	mul.wide.u32 	%rd5, %r1, 4;
	add.s64 	%rd6, %rd3, %rd5;
	ld.global.f32 	%f1, [%rd6];
	max.f32 	%f2, %f1, 0f00000000;
	add.s64 	%rd7, %rd4, %rd5;
	st.global.f32 	[%rd7], %f2;
$L__BB0_2:
	ret;

}
	// .globl	sigmoid_f32
.visible .entry sigmoid_f32(
	.param .u64 .ptr .align 1 sigmoid_f32_param_0,
	.param .u64 .ptr .align 1 sigmoid_f32_param_1,
	.param .u32 sigmoid_f32_param_2
)
{
	.reg .pred 	%p<2>;
	.reg .b32 	%r<8>;
	.reg .b32 	%f<15>;
	.reg .b64 	%rd<8>;

	ld.param.u64 	%rd1, [sigmoid_f32_param_0];
	ld.param.u64 	%rd2, [sigmoid_f32_param_1];
	ld.param.u32 	%r2, [sigmoid_f32_param_2];
	mov.u32 	%r3, %ctaid.x;
	mov.u32 	%r4, %ntid.x;
	mov.u32 	%r5, %tid.x;
	mad.lo.s32 	%r1, %r3, %r4, %r5;
	setp.ge.u32 	%p1, %r1, %r2;
	@%p1 bra 	$L__BB1_2;
	cvta.to.global.u64 	%rd3, %rd1;
	cvta.to.global.u64 	%rd4, %rd2;
	mul.wide.u32 	%rd5, %r1, 4;
	add.s64 	%rd6, %rd3, %rd5;
	ld.global.f32 	%f1, [%rd6];
	fma.rn.f32 	%f2, %f1, 0fBBBB989D, 0f3F000000;
	cvt.sat.f32.f32 	%f3, %f2;
	mov.f32 	%f4, 0f4B400001;
	mov.f32 	%f5, 0f437C0000;
	fma.rm.f32 	%f6, %f3, %f5, %f4;
	add.f32 	%f7, %f6, 0fCB40007F;
	neg.f32 	%f8, %f7;
	fma.rn.f32 	%f9, %f1, 0fBFB8AA3B, %f8;
	fma.rn.f32 	%f10, %f1, 0fB2A57060, %f9;
	mov.b32 	%r6, %f6;
	shl.b32 	%r7, %r6, 23;
	mov.b32 	%f11, %r7;
	ex2.approx.ftz.f32 	%f12, %f10;
	fma.rn.f32 	%f13, %f12, %f11, 0f3F800000;
	rcp.rn.f32 	%f14, %f13;
	add.s64 	%rd7, %rd4, %rd5;
	st.global.f32 	[%rd7], %f14;
$L__BB1_2:
	ret;

}
	// .globl	softmax_f32
.visible .entry softmax_f32(
	.param .u64 .ptr .align 1 softmax_f32_param_0,
	.param .u64 .ptr .align 1 softmax_f32_param_1,
	.param .u32 softmax_f32_param_2,
	.param .u32 softmax_f32_param_3
)
{
	.reg .pred 	%p<14>;
	.reg .b32 	%r<36>;
	.reg .b32 	%f<41>;
	.reg .b64 	%rd<15>;

	ld.param.u64 	%rd3, [softmax_f32_param_0];
	ld.param.u64 	%rd4, [softmax_f32_param_1];
	ld.param.u32 	%r18, [softmax_f32_param_2];
	ld.param.u32 	%r17, [softmax_f32_param_3];
	mov.u32 	%r1, %ctaid.x;
	setp.ge.u32 	%p1, %r1, %r18;
	@%p1 bra 	$L__BB2_20;
	cvta.to.global.u64 	%rd5, %rd4;
	cvta.to.global.u64 	%rd6, %rd3;
	mov.u32 	%r2, %ntid.x;
	shl.b32 	%r19, %r2, 2;
	mov.u32 	%r20, shared;
	add.s32 	%r3, %r20, %r19;
	mul.lo.s32 	%r21, %r17, %r1;
	mul.wide.u32 	%rd7, %r21, 4;
	add.s64 	%rd1, %rd6, %rd7;
	add.s64 	%rd2, %rd5, %rd7;
	mov.u32 	%r35, %tid.x;
	setp.ge.u32 	%p2, %r35, %r17;
	mov.f32 	%f38, 0fFF800000;
	@%p2 bra 	$L__BB2_4;
	mov.f32 	%f38, 0fFF800000;
	mov.u32 	%r31, %r35;
$L__BB2_3:
	mul.wide.u32 	%rd8, %r31, 4;
	add.s64 	%rd9, %rd1, %rd8;
	ld.global.f32 	%f12, [%rd9];
	max.f32 	%f38, %f38, %f12;
	add.s32 	%r31, %r31, %r2;
	setp.lt.u32 	%p3, %r31, %r17;
	@%p3 bra 	$L__BB2_3;
$L__BB2_4:
	shl.b32 	%r22, %r35, 2;
	add.s32 	%r7, %r20, %r22;
	st.shared.f32 	[%r7], %f38;
	bar.sync 	0;
	setp.lt.u32 	%p4, %r2, 2;
	@%p4 bra 	$L__BB2_9;
	mov.u32 	%r32, %r2;
$L__BB2_6:
	shr.u32 	%r9, %r32, 1;
	setp.ge.u32 	%p5, %r35, %r9;
	@%p5 bra 	$L__BB2_8;
	ld.shared.f32 	%f13, [%r7];
	shl.b32 	%r24, %r9, 2;
	add.s32 	%r25, %r7, %r24;
	ld.shared.f32 	%f14, [%r25];
	max.f32 	%f15, %f13, %f14;
	st.shared.f32 	[%r7], %f15;
$L__BB2_8:
	bar.sync 	0;
	setp.gt.u32 	%p6, %r32, 3;
	mov.u32 	%r32, %r9;
	@%p6 bra 	$L__BB2_6;
$L__BB2_9:
	setp.ge.u32 	%p7, %r35, %r17;
	ld.shared.f32 	%f4, [shared];
	bar.sync 	0;
	mov.f32 	%f40, 0f00000000;
	@%p7 bra 	$L__BB2_12;
	mov.f32 	%f40, 0f00000000;
	mov.u32 	%r33, %r35;
$L__BB2_11:
	mul.wide.u32 	%rd10, %r33, 4;
	add.s64 	%rd11, %rd1, %rd10;
	ld.global.f32 	%f18, [%rd11];
	sub.f32 	%f19, %f18, %f4;
	fma.rn.f32 	%f20, %f19, 0f3BBB989D, 0f3F000000;
	cvt.sat.f32.f32 	%f21, %f20;
	mov.f32 	%f22, 0f4B400001;
	mov.f32 	%f23, 0f437C0000;
	fma.rm.f32 	%f24, %f21, %f23, %f22;
	add.f32 	%f25, %f24, 0fCB40007F;
	neg.f32 	%f26, %f25;
	fma.rn.f32 	%f27, %f19, 0f3FB8AA3B, %f26;
	fma.rn.f32 	%f28, %f19, 0f32A57060, %f27;
	mov.b32 	%r26, %f24;
	shl.b32 	%r27, %r26, 23;
	mov.b32 	%f29, %r27;
	ex2.approx.ftz.f32 	%f30, %f28;
	mul.f32 	%f31, %f30, %f29;
	add.s64 	%rd12, %rd2, %rd10;
	st.global.f32 	[%rd12], %f31;
	add.f32 	%f40, %f40, %f31;
	add.s32 	%r33, %r33, %r2;
	setp.lt.u32 	%p8, %r33, %r17;
	@%p8 bra 	$L__BB2_11;
$L__BB2_12:
	setp.lt.u32 	%p9, %r2, 2;
	add.s32 	%r12, %r3, %r22;
	st.shared.f32 	[%r12], %f40;
	bar.sync 	0;
	@%p9 bra 	$L__BB2_17;
	mov.u32 	%r34, %r2;
$L__BB2_14:
	shr.u32 	%r14, %r34, 1;
	setp.ge.u32 	%p10, %r35, %r14;
	@%p10 bra 	$L__BB2_16;
	shl.b32 	%r29, %r14, 2;
	add.s32 	%r30, %r12, %r29;
	ld.shared.f32 	%f32, [%r30];
	ld.shared.f32 	%f33, [%r12];
	add.f32 	%f34, %f32, %f33;
	st.shared.f32 	[%r12], %f34;
$L__BB2_16:
	bar.sync 	0;
	setp.gt.u32 	%p11, %r34, 3;
	mov.u32 	%r34, %r14;
	@%p11 bra 	$L__BB2_14;
$L__BB2_17:
	setp.ge.u32 	%p12, %r35, %r17;
	ld.shared.f32 	%f8, [%r3];
	bar.sync 	0;
	@%p12 bra 	$L__BB2_20;
	rcp.rn.f32 	%f9, %f8;
$L__BB2_19:
	mul.wide.u32 	%rd13, %r35, 4;
	add.s64 	%rd14, %rd2, %rd13;
	ld.global.f32 	%f35, [%rd14];
	mul.f32 	%f36, %f9, %f35;
	st.global.f32 	[%rd14], %f36;
	add.s32 	%r35, %r35, %r2;
	setp.lt.u32 	%p13, %r35, %r17;
	@%p13 bra 	$L__BB2_19;
$L__BB2_20:
	ret;

}
	// .globl	softmax_dim_f32
.visible .entry softmax_dim_f32(
	.param .u64 .ptr .align 1 softmax_dim_f32_param_0,
	.param .u64 .ptr .align 1 softmax_dim_f32_param_1,
	.param .u32 softmax_dim_f32_param_2,
	.param .u32 softmax_dim_f32_param_3,
	.param .u32 softmax_dim_f32_param_4
)
{
	.reg .pred 	%p<31>;
	.reg .b32 	%r<336>;
	.reg .b32 	%f<367>;
	.reg .b64 	%rd<166>;

	ld.param.u64 	%rd3, [softmax_dim_f32_param_0];
	ld.param.u64 	%rd4, [softmax_dim_f32_param_1];
	ld.param.u32 	%r173, [softmax_dim_f32_param_2];
	ld.param.u32 	%r171, [softmax_dim_f32_param_3];
	ld.param.u32 	%r172, [softmax_dim_f32_param_4];
	cvta.to.global.u64 	%rd1, %rd3;
	cvta.to.global.u64 	%rd2, %rd4;
	mov.u32 	%r1, %ctaid.x;
	mov.u32 	%r2, %ctaid.y;
	setp.ge.u32 	%p1, %r1, %r173;
	setp.ge.u32 	%p2, %r2, %r172;
	or.pred  	%p3, %p1, %p2;
	@%p3 bra 	$L__BB3_39;
	mul.lo.s32 	%r3, %r171, %r1;
	mad.lo.s32 	%r4, %r3, %r172, %r2;
	setp.eq.s32 	%p4, %r171, 0;
	mov.f32 	%f357, 0fFF800000;
	@%p4 bra 	$L__BB3_14;
	and.b32  	%r5, %r171, 15;
	setp.lt.u32 	%p5, %r171, 16;
	mov.f32 	%f357, 0fFF800000;
	mov.b32 	%r281, 0;
	@%p5 bra 	$L__BB3_5;
	and.b32  	%r175, %r171, -16;
	neg.s32 	%r301, %r175;
	mad.lo.s32 	%r176, %r172, %r3, %r172;
	add.s32 	%r300, %r2, %r176;
	add.s32 	%r177, %r3, 2;
	mad.lo.s32 	%r299, %r172, %r177, %r2;
	add.s32 	%r178, %r3, 3;
	mad.lo.s32 	%r298, %r172, %r178, %r2;
	add.s32 	%r179, %r3, 4;
	mad.lo.s32 	%r297, %r172, %r179, %r2;
	add.s32 	%r180, %r3, 5;
	mad.lo.s32 	%r296, %r172, %r180, %r2;
	add.s32 	%r181, %r3, 6;
	mad.lo.s32 	%r295, %r172, %r181, %r2;
	add.s32 	%r182, %r3, 7;
	mad.lo.s32 	%r294, %r172, %r182, %r2;
	add.s32 	%r183, %r3, 8;
	mad.lo.s32 	%r293, %r172, %r183, %r2;
	add.s32 	%r184, %r3, 9;
	mad.lo.s32 	%r292, %r172, %r184, %r2;
	add.s32 	%r185, %r3, 10;
	mad.lo.s32 	%r291, %r172, %r185, %r2;
	add.s32 	%r186, %r3, 11;
	mad.lo.s32 	%r290, %r172, %r186, %r2;
	add.s32 	%r187, %r3, 12;
	mad.lo.s32 	%r289, %r172, %r187, %r2;
	add.s32 	%r188, %r3, 13;
	mad.lo.s32 	%r288, %r172, %r188, %r2;
	add.s32 	%r189, %r3, 14;
	mad.lo.s32 	%r287, %r172, %r189, %r2;
	add.s32 	%r190, %r3, 15;
	mad.lo.s32 	%r286, %r172, %r190, %r2;
	mov.f32 	%f357, 0fFF800000;
	mov.u32 	%r285, %r4;
$L__BB3_4:
	.pragma "nounroll";
	and.b32  	%r281, %r171, -16;
	mul.wide.u32 	%rd5, %r285, 4;
	add.s64 	%rd6, %rd1, %rd5;
	ld.global.f32 	%f31, [%rd6];
	max.f32 	%f32, %f357, %f31;
	mul.wide.u32 	%rd7, %r300, 4;
	add.s64 	%rd8, %rd1, %rd7;
	ld.global.f32 	%f33, [%rd8];
	max.f32 	%f34, %f32, %f33;
	mul.wide.u32 	%rd9, %r299, 4;
	add.s64 	%rd10, %rd1, %rd9;
	ld.global.f32 	%f35, [%rd10];
	max.f32 	%f36, %f34, %f35;
	mul.wide.u32 	%rd11, %r298, 4;
	add.s64 	%rd12, %rd1, %rd11;
	ld.global.f32 	%f37, [%rd12];
	max.f32 	%f38, %f36, %f37;
	mul.wide.u32 	%rd13, %r297, 4;
	add.s64 	%rd14, %rd1, %rd13;
	ld.global.f32 	%f39, [%rd14];
	max.f32 	%f40, %f38, %f39;
	mul.wide.u32 	%rd15, %r296, 4;
	add.s64 	%rd16, %rd1, %rd15;
	ld.global.f32 	%f41, [%rd16];
	max.f32 	%f42, %f40, %f41;
	mul.wide.u32 	%rd17, %r295, 4;
	add.s64 	%rd18, %rd1, %rd17;
	ld.global.f32 	%f43, [%rd18];
	max.f32 	%f44, %f42, %f43;
	mul.wide.u32 	%rd19, %r294, 4;
	add.s64 	%rd20, %rd1, %rd19;
	ld.global.f32 	%f45, [%rd20];
	max.f32 	%f46, %f44, %f45;
	mul.wide.u32 	%rd21, %r293, 4;
	add.s64 	%rd22, %rd1, %rd21;
	ld.global.f32 	%f47, [%rd22];
	max.f32 	%f48, %f46, %f47;
	mul.wide.u32 	%rd23, %r292, 4;
	add.s64 	%rd24, %rd1, %rd23;
	ld.global.f32 	%f49, [%rd24];
	max.f32 	%f50, %f48, %f49;
	mul.wide.u32 	%rd25, %r291, 4;
	add.s64 	%rd26, %rd1, %rd25;
	ld.global.f32 	%f51, [%rd26];
	max.f32 	%f52, %f50, %f51;
	mul.wide.u32 	%rd27, %r290, 4;
	add.s64 	%rd28, %rd1, %rd27;
	ld.global.f32 	%f53, [%rd28];
	max.f32 	%f54, %f52, %f53;
	mul.wide.u32 	%rd29, %r289, 4;
	add.s64 	%rd30, %rd1, %rd29;
	ld.global.f32 	%f55, [%rd30];
	max.f32 	%f56, %f54, %f55;
	mul.wide.u32 	%rd31, %r288, 4;
	add.s64 	%rd32, %rd1, %rd31;
	ld.global.f32 	%f57, [%rd32];
	max.f32 	%f58, %f56, %f57;
	mul.wide.u32 	%rd33, %r287, 4;
	add.s64 	%rd34, %rd1, %rd33;
	ld.global.f32 	%f59, [%rd34];
	max.f32 	%f60, %f58, %f59;
	mul.wide.u32 	%rd35, %r286, 4;
	add.s64 	%rd36, %rd1, %rd35;
	ld.global.f32 	%f61, [%rd36];
	max.f32 	%f357, %f60, %f61;
	add.s32 	%r301, %r301, 16;
	shl.b32 	%r191, %r172, 4;
	add.s32 	%r300, %r300, %r191;
	add.s32 	%r299, %r299, %r191;
	add.s32 	%r298, %r298, %r191;
	add.s32 	%r297, %r297, %r191;
	add.s32 	%r296, %r296, %r191;
	add.s32 	%r295, %r295, %r191;
	add.s32 	%r294, %r294, %r191;
	add.s32 	%r293, %r293, %r191;
	add.s32 	%r292, %r292, %r191;
	add.s32 	%r291, %r291, %r191;
	add.s32 	%r290, %r290, %r191;
	add.s32 	%r289, %r289, %r191;
	add.s32 	%r288, %r288, %r191;
	add.s32 	%r287, %r287, %r191;
	add.s32 	%r286, %r286, %r191;
	add.s32 	%r285, %r285, %r191;
	setp.eq.s32 	%p6, %r301, 0;
	@%p6 bra 	$L__BB3_5;
	bra.uni 	$L__BB3_4;
$L__BB3_5:
	setp.eq.s32 	%p7, %r5, 0;
	@%p7 bra 	$L__BB3_14;
	and.b32  	%r23, %r171, 7;
	setp.lt.u32 	%p8, %r5, 8;
	@%p8 bra 	$L__BB3_8;
	mad.lo.s32 	%r192, %r281, %r172, %r4;
	mul.wide.u32 	%rd37, %r192, 4;
	add.s64 	%rd38, %rd1, %rd37;
	ld.global.f32 	%f63, [%rd38];
	max.f32 	%f64, %f357, %f63;
	add.s32 	%r193, %r192, %r172;
	mul.wide.u32 	%rd39, %r193, 4;
	add.s64 	%rd40, %rd1, %rd39;
	ld.global.f32 	%f65, [%rd40];
	max.f32 	%f66, %f64, %f65;
	add.s32 	%r194, %r193, %r172;
	mul.wide.u32 	%rd41, %r194, 4;
	add.s64 	%rd42, %rd1, %rd41;
	ld.global.f32 	%f67, [%rd42];
	max.f32 	%f68, %f66, %f67;
	add.s32 	%r195, %r194, %r172;
	mul.wide.u32 	%rd43, %r195, 4;
	add.s64 	%rd44, %rd1, %rd43;
	ld.global.f32 	%f69, [%rd44];
	max.f32 	%f70, %f68, %f69;
	add.s32 	%r196, %r195, %r172;
	mul.wide.u32 	%rd45, %r196, 4;
	add.s64 	%rd46, %rd1, %rd45;
	ld.global.f32 	%f71, [%rd46];
	max.f32 	%f72, %f70, %f71;
	add.s32 	%r197, %r196, %r172;
	mul.wide.u32 	%rd47, %r197, 4;
	add.s64 	%rd48, %rd1, %rd47;
	ld.global.f32 	%f73, [%rd48];
	max.f32 	%f74, %f72, %f73;
	add.s32 	%r198, %r197, %r172;
	mul.wide.u32 	%rd49, %r198, 4;
	add.s64 	%rd50, %rd1, %rd49;
	ld.global.f32 	%f75, [%rd50];
	max.f32 	%f76, %f74, %f75;
	add.s32 	%r199, %r198, %r172;
	mul.wide.u32 	%rd51, %r199, 4;
	add.s64 	%rd52, %rd1, %rd51;
	ld.global.f32 	%f77, [%rd52];
	max.f32 	%f357, %f76, %f77;
	add.s32 	%r281, %r281, 8;
$L__BB3_8:
	setp.eq.s32 	%p9, %r23, 0;
	@%p9 bra 	$L__BB3_14;
	and.b32  	%r26, %r171, 3;
	setp.lt.u32 	%p10, %r23, 4;
	@%p10 bra 	$L__BB3_11;
	mad.lo.s32 	%r200, %r281, %r172, %r4;
	mul.wide.u32 	%rd53, %r200, 4;
	add.s64 	%rd54, %rd1, %rd53;
	ld.global.f32 	%f79, [%rd54];
	max.f32 	%f80, %f357, %f79;
	add.s32 	%r201, %r200, %r172;
	mul.wide.u32 	%rd55, %r201, 4;
	add.s64 	%rd56, %rd1, %rd55;
	ld.global.f32 	%f81, [%rd56];
	max.f32 	%f82, %f80, %f81;
	add.s32 	%r202, %r201, %r172;
	mul.wide.u32 	%rd57, %r202, 4;
	add.s64 	%rd58, %rd1, %rd57;
	ld.global.f32 	%f83, [%rd58];
	max.f32 	%f84, %f82, %f83;
	add.s32 	%r203, %r202, %r172;
	mul.wide.u32 	%rd59, %r203, 4;
	add.s64 	%rd60, %rd1, %rd59;
	ld.global.f32 	%f85, [%rd60];
	max.f32 	%f357, %f84, %f85;
	add.s32 	%r281, %r281, 4;
$L__BB3_11:
	setp.eq.s32 	%p11, %r26, 0;
	@%p11 bra 	$L__BB3_14;
	add.s32 	%r204, %r281, %r3;
	mad.lo.s32 	%r284, %r172, %r204, %r2;
	neg.s32 	%r283, %r26;
$L__BB3_13:
	.pragma "nounroll";
	mul.wide.u32 	%rd61, %r284, 4;
	add.s64 	%rd62, %rd1, %rd61;
	ld.global.f32 	%f86, [%rd62];
	max.f32 	%f357, %f357, %f86;
	add.s32 	%r284, %r284, %r172;
	add.s32 	%r283, %r283, 1;
	setp.ne.s32 	%p12, %r283, 0;
	@%p12 bra 	$L__BB3_13;
$L__BB3_14:
	setp.eq.s32 	%p13, %r171, 0;
	mov.f32 	%f366, 0f00000000;
	@%p13 bra 	$L__BB3_26;
	and.b32  	%r35, %r171, 7;
	setp.lt.u32 	%p14, %r171, 8;
	mov.f32 	%f366, 0f00000000;
	mov.b32 	%r311, 0;
	@%p14 bra 	$L__BB3_18;
	and.b32  	%r311, %r171, -8;
	neg.s32 	%r310, %r311;
	mad.lo.s32 	%r206, %r172, %r3, %r172;
	add.s32 	%r309, %r2, %r206;
	shl.b32 	%r39, %r172, 3;
	add.s32 	%r207, %r3, 2;
	mad.lo.s32 	%r308, %r172, %r207, %r2;
	add.s32 	%r208, %r3, 3;
	mad.lo.s32 	%r307, %r172, %r208, %r2;
	add.s32 	%r209, %r3, 4;
	mad.lo.s32 	%r306, %r172, %r209, %r2;
	add.s32 	%r210, %r3, 5;
	mad.lo.s32 	%r305, %r172, %r210, %r2;
	add.s32 	%r211, %r3, 6;
	mad.lo.s32 	%r304, %r172, %r211, %r2;
	add.s32 	%r212, %r3, 7;
	mad.lo.s32 	%r303, %r172, %r212, %r2;
	mov.f32 	%f366, 0f00000000;
	mov.u32 	%r302, %r4;
$L__BB3_17:
	.pragma "nounroll";
	mul.wide.u32 	%rd63, %r302, 4;
	add.s64 	%rd64, %rd1, %rd63;
	ld.global.f32 	%f91, [%rd64];
	sub.f32 	%f92, %f91, %f357;
	fma.rn.f32 	%f93, %f92, 0f3BBB989D, 0f3F000000;
	cvt.sat.f32.f32 	%f94, %f93;
	mov.f32 	%f95, 0f4B400001;
	mov.f32 	%f96, 0f437C0000;
	fma.rm.f32 	%f97, %f94, %f96, %f95;
	add.f32 	%f98, %f97, 0fCB40007F;
	neg.f32 	%f99, %f98;
	fma.rn.f32 	%f100, %f92, 0f3FB8AA3B, %f99;
	fma.rn.f32 	%f101, %f92, 0f32A57060, %f100;
	mov.b32 	%r213, %f97;
	shl.b32 	%r214, %r213, 23;
	mov.b32 	%f102, %r214;
	ex2.approx.ftz.f32 	%f103, %f101;
	mul.f32 	%f104, %f103, %f102;
	add.s64 	%rd65, %rd2, %rd63;
	st.global.f32 	[%rd65], %f104;
	add.f32 	%f105, %f366, %f104;
	mul.wide.u32 	%rd66, %r309, 4;
	add.s64 	%rd67, %rd1, %rd66;
	ld.global.f32 	%f106, [%rd67];
	sub.f32 	%f107, %f106, %f357;
	fma.rn.f32 	%f108, %f107, 0f3BBB989D, 0f3F000000;
	cvt.sat.f32.f32 	%f109, %f108;
	fma.rm.f32 	%f110, %f109, %f96, %f95;
	add.f32 	%f111, %f110, 0fCB40007F;
	neg.f32 	%f112, %f111;
	fma.rn.f32 	%f113, %f107, 0f3FB8AA3B, %f112;
	fma.rn.f32 	%f114, %f107, 0f32A57060, %f113;
	mov.b32 	%r215, %f110;
	shl.b32 	%r216, %r215, 23;
	mov.b32 	%f115, %r216;
	ex2.approx.ftz.f32 	%f116, %f114;
	mul.f32 	%f117, %f116, %f115;
	add.s64 	%rd68, %rd2, %rd66;
	st.global.f32 	[%rd68], %f117;
	add.f32 	%f118, %f105, %f117;
	mul.wide.u32 	%rd69, %r308, 4;
	add.s64 	%rd70, %rd1, %rd69;
	ld.global.f32 	%f119, [%rd70];
	sub.f32 	%f120, %f119, %f357;
	fma.rn.f32 	%f121, %f120, 0f3BBB989D, 0f3F000000;
	cvt.sat.f32.f32 	%f122, %f121;
	fma.rm.f32 	%f123, %f122, %f96, %f95;
	add.f32 	%f124, %f123, 0fCB40007F;
	neg.f32 	%f125, %f124;
	fma.rn.f32 	%f126, %f120, 0f3FB8AA3B, %f125;
	fma.rn.f32 	%f127, %f120, 0f32A57060, %f126;
	mov.b32 	%r217, %f123;
	shl.b32 	%r218, %r217, 23;
	mov.b32 	%f128, %r218;
	ex2.approx.ftz.f32 	%f129, %f127;
	mul.f32 	%f130, %f129, %f128;
	add.s64 	%rd71, %rd2, %rd69;
	st.global.f32 	[%rd71], %f130;
	add.f32 	%f131, %f118, %f130;
	mul.wide.u32 	%rd72, %r307, 4;
	add.s64 	%rd73, %rd1, %rd72;
	ld.global.f32 	%f132, [%rd73];
	sub.f32 	%f133, %f132, %f357;
	fma.rn.f32 	%f134, %f133, 0f3BBB989D, 0f3F000000;
	cvt.sat.f32.f32 	%f135, %f134;
	fma.rm.f32 	%f136, %f135, %f96, %f95;
	add.f32 	%f137, %f136, 0fCB40007F;
	neg.f32 	%f138, %f137;
	fma.rn.f32 	%f139, %f133, 0f3FB8AA3B, %f138;
	fma.rn.f32 	%f140, %f133, 0f32A57060, %f139;
	mov.b32 	%r219, %f136;
	shl.b32 	%r220, %r219, 23;
	mov.b32 	%f141, %r220;
	ex2.approx.ftz.f32 	%f142, %f140;
	mul.f32 	%f143, %f142, %f141;
	add.s64 	%rd74, %rd2, %rd72;
	st.global.f32 	[%rd74], %f143;
	add.f32 	%f144, %f131, %f143;
	mul.wide.u32 	%rd75, %r306, 4;
	add.s64 	%rd76, %rd1, %rd75;
	ld.global.f32 	%f145, [%rd76];
	sub.f32 	%f146, %f145, %f357;
	fma.rn.f32 	%f147, %f146, 0f3BBB989D, 0f3F000000;
	cvt.sat.f32.f32 	%f148, %f147;
	fma.rm.f32 	%f149, %f148, %f96, %f95;
	add.f32 	%f150, %f149, 0fCB40007F;
	neg.f32 	%f151, %f150;
	fma.rn.f32 	%f152, %f146, 0f3FB8AA3B, %f151;
	fma.rn.f32 	%f153, %f146, 0f32A57060, %f152;
	mov.b32 	%r221, %f149;
	shl.b32 	%r222, %r221, 23;
	mov.b32 	%f154, %r222;
	ex2.approx.ftz.f32 	%f155, %f153;
	mul.f32 	%f156, %f155, %f154;
	add.s64 	%rd77, %rd2, %rd75;
	st.global.f32 	[%rd77], %f156;
	add.f32 	%f157, %f144, %f156;
	mul.wide.u32 	%rd78, %r305, 4;
	add.s64 	%rd79, %rd1, %rd78;
	ld.global.f32 	%f158, [%rd79];
	sub.f32 	%f159, %f158, %f357;
	fma.rn.f32 	%f160, %f159, 0f3BBB989D, 0f3F000000;
	cvt.sat.f32.f32 	%f161, %f160;
	fma.rm.f32 	%f162, %f161, %f96, %f95;
	add.f32 	%f163, %f162, 0fCB40007F;
	neg.f32 	%f164, %f163;
	fma.rn.f32 	%f165, %f159, 0f3FB8AA3B, %f164;
	fma.rn.f32 	%f166, %f159, 0f32A57060, %f165;
	mov.b32 	%r223, %f162;
	shl.b32 	%r224, %r223, 23;
	mov.b32 	%f167, %r224;
	ex2.approx.ftz.f32 	%f168, %f166;
	mul.f32 	%f169, %f168, %f167;
	add.s64 	%rd80, %rd2, %rd78;
	st.global.f32 	[%rd80], %f169;
	add.f32 	%f170, %f157, %f169;
	mul.wide.u32 	%rd81, %r304, 4;
	add.s64 	%rd82, %rd1, %rd81;
	ld.global.f32 	%f171, [%rd82];
	sub.f32 	%f172, %f171, %f357;
	fma.rn.f32 	%f173, %f172, 0f3BBB989D, 0f3F000000;
	cvt.sat.f32.f32 	%f174, %f173;
	fma.rm.f32 	%f175, %f174, %f96, %f95;
	add.f32 	%f176, %f175, 0fCB40007F;
	neg.f32 	%f177, %f176;
	fma.rn.f32 	%f178, %f172, 0f3FB8AA3B, %f177;
	fma.rn.f32 	%f179, %f172, 0f32A57060, %f178;
	mov.b32 	%r225, %f175;
	shl.b32 	%r226, %r225, 23;
	mov.b32 	%f180, %r226;
	ex2.approx.ftz.f32 	%f181, %f179;
	mul.f32 	%f182, %f181, %f180;
	add.s64 	%rd83, %rd2, %rd81;
	st.global.f32 	[%rd83], %f182;
	add.f32 	%f183, %f170, %f182;
	mul.wide.u32 	%rd84, %r303, 4;
	add.s64 	%rd85, %rd1, %rd84;
	ld.global.f32 	%f184, [%rd85];
	sub.f32 	%f185, %f184, %f357;
	fma.rn.f32 	%f186, %f185, 0f3BBB989D, 0f3F000000;
	cvt.sat.f32.f32 	%f187, %f186;
	fma.rm.f32 	%f188, %f187, %f96, %f95;
	add.f32 	%f189, %f188, 0fCB40007F;
	neg.f32 	%f190, %f189;
	fma.rn.f32 	%f191, %f185, 0f3FB8AA3B, %f190;
	fma.rn.f32 	%f192, %f185, 0f32A57060, %f191;
	mov.b32 	%r227, %f188;
	shl.b32 	%r228, %r227, 23;
	mov.b32 	%f193, %r228;
	ex2.approx.ftz.f32 	%f194, %f192;
	mul.f32 	%f195, %f194, %f193;
	add.s64 	%rd86, %rd2, %rd84;
	st.global.f32 	[%rd86], %f195;
	add.f32 	%f366, %f183, %f195;
	add.s32 	%r310, %r310, 8;
	add.s32 	%r309, %r309, %r39;
	add.s32 	%r308, %r308, %r39;
	add.s32 	%r307, %r307, %r39;
	add.s32 	%r306, %r306, %r39;
	add.s32 	%r305, %r305, %r39;
	add.s32 	%r304, %r304, %r39;
	add.s32 	%r303, %r303, %r39;
	add.s32 	%r302, %r302, %r39;
	setp.ne.s32 	%p15, %r310, 0;
	@%p15 bra 	$L__BB3_17;
$L__BB3_18:
	setp.eq.s32 	%p16, %r35, 0;
	@%p16 bra 	$L__BB3_26;
	and.b32  	%r100, %r171, 3;
	setp.lt.u32 	%p17, %r35, 4;
	@%p17 bra 	$L__BB3_21;
	mad.lo.s32 	%r229, %r311, %r172, %r4;
	mul.wide.u32 	%rd87, %r229, 4;
	add.s64 	%rd88, %rd1, %rd87;
	ld.global.f32 	%f197, [%rd88];
	sub.f32 	%f198, %f197, %f357;
	fma.rn.f32 	%f199, %f198, 0f3BBB989D, 0f3F000000;
	cvt.sat.f32.f32 	%f200, %f199;
	mov.f32 	%f201, 0f4B400001;
	mov.f32 	%f202, 0f437C0000;
	fma.rm.f32 	%f203, %f200, %f202, %f201;
	add.f32 	%f204, %f203, 0fCB40007F;
	neg.f32 	%f205, %f204;
	fma.rn.f32 	%f206, %f198, 0f3FB8AA3B, %f205;
	fma.rn.f32 	%f207, %f198, 0f32A57060, %f206;
	mov.b32 	%r230, %f203;
	shl.b32 	%r231, %r230, 23;
	mov.b32 	%f208, %r231;
	ex2.approx.ftz.f32 	%f209, %f207;
	mul.f32 	%f210, %f209, %f208;
	add.s64 	%rd89, %rd2, %rd87;
	st.global.f32 	[%rd89], %f210;
	add.f32 	%f211, %f366, %f210;
	add.s32 	%r232, %r229, %r172;
	mul.wide.u32 	%rd90, %r232, 4;
	add.s64 	%rd91, %rd1, %rd90;
	ld.global.f32 	%f212, [%rd91];
	sub.f32 	%f213, %f212, %f357;
	fma.rn.f32 	%f214, %f213, 0f3BBB989D, 0f3F000000;
	cvt.sat.f32.f32 	%f215, %f214;
	fma.rm.f32 	%f216, %f215, %f202, %f201;
	add.f32 	%f217, %f216, 0fCB40007F;
	neg.f32 	%f218, %f217;
	fma.rn.f32 	%f219, %f213, 0f3FB8AA3B, %f218;
	fma.rn.f32 	%f220, %f213, 0f32A57060, %f219;
	mov.b32 	%r233, %f216;
	shl.b32 	%r234, %r233, 23;
	mov.b32 	%f221, %r234;
	ex2.approx.ftz.f32 	%f222, %f220;
	mul.f32 	%f223, %f222, %f221;
	add.s64 	%rd92, %rd2, %rd90;
	st.global.f32 	[%rd92], %f223;
	add.f32 	%f224, %f211, %f223;
	add.s32 	%r235, %r232, %r172;
	mul.wide.u32 	%rd93, %r235, 4;
	add.s64 	%rd94, %rd1, %rd93;
	ld.global.f32 	%f225, [%rd94];
	sub.f32 	%f226, %f225, %f357;
	fma.rn.f32 	%f227, %f226, 0f3BBB989D, 0f3F000000;
	cvt.sat.f32.f32 	%f228, %f227;
	fma.rm.f32 	%f229, %f228, %f202, %f201;
	add.f32 	%f230, %f229, 0fCB40007F;
	neg.f32 	%f231, %f230;
	fma.rn.f32 	%f232, %f226, 0f3FB8AA3B, %f231;
	fma.rn.f32 	%f233, %f226, 0f32A57060, %f232;
	mov.b32 	%r236, %f229;
	shl.b32 	%r237, %r236, 23;
	mov.b32 	%f234, %r237;
	ex2.approx.ftz.f32 	%f235, %f233;
	mul.f32 	%f236, %f235, %f234;
	add.s64 	%rd95, %rd2, %rd93;
	st.global.f32 	[%rd95], %f236;
	add.f32 	%f237, %f224, %f236;
	add.s32 	%r238, %r235, %r172;
	mul.wide.u32 	%rd96, %r238, 4;
	add.s64 	%rd97, %rd1, %rd96;
	ld.global.f32 	%f238, [%rd97];
	sub.f32 	%f239, %f238, %f357;
	fma.rn.f32 	%f240, %f239, 0f3BBB989D, 0f3F000000;
	cvt.sat.f32.f32 	%f241, %f240;
	fma.rm.f32 	%f242, %f241, %f202, %f201;
	add.f32 	%f243, %f242, 0fCB40007F;
	neg.f32 	%f244, %f243;
	fma.rn.f32 	%f245, %f239, 0f3FB8AA3B, %f244;
	fma.rn.f32 	%f246, %f239, 0f32A57060, %f245;
	mov.b32 	%r239, %f242;
	shl.b32 	%r240, %r239, 23;
	mov.b32 	%f247, %r240;
	ex2.approx.ftz.f32 	%f248, %f246;
	mul.f32 	%f249, %f248, %f247;
	add.s64 	%rd98, %rd2, %rd96;
	st.global.f32 	[%rd98], %f249;
	add.f32 	%f366, %f237, %f249;
	add.s32 	%r311, %r311, 4;
$L__BB3_21:
	setp.eq.s32 	%p18, %r100, 0;
	@%p18 bra 	$L__BB3_26;
	setp.eq.s32 	%p19, %r100, 1;
	@%p19 bra 	$L__BB3_24;
	mad.lo.s32 	%r241, %r311, %r172, %r4;
	mul.wide.u32 	%rd99, %r241, 4;
	add.s64 	%rd100, %rd1, %rd99;
	ld.global.f32 	%f251, [%rd100];
	sub.f32 	%f252, %f251, %f357;
	fma.rn.f32 	%f253, %f252, 0f3BBB989D, 0f3F000000;
	cvt.sat.f32.f32 	%f254, %f253;
	mov.f32 	%f255, 0f4B400001;
	mov.f32 	%f256, 0f437C0000;
	fma.rm.f32 	%f257, %f254, %f256, %f255;
	add.f32 	%f258, %f257, 0fCB40007F;
	neg.f32 	%f259, %f258;
	fma.rn.f32 	%f260, %f252, 0f3FB8AA3B, %f259;
	fma.rn.f32 	%f261, %f252, 0f32A57060, %f260;
	mov.b32 	%r242, %f257;
	shl.b32 	%r243, %r242, 23;
	mov.b32 	%f262, %r243;
	ex2.approx.ftz.f32 	%f263, %f261;
	mul.f32 	%f264, %f263, %f262;
	add.s64 	%rd101, %rd2, %rd99;
	st.global.f32 	[%rd101], %f264;
	add.f32 	%f265, %f366, %f264;
	add.s32 	%r244, %r241, %r172;
	mul.wide.u32 	%rd102, %r244, 4;
	add.s64 	%rd103, %rd1, %rd102;
	ld.global.f32 	%f266, [%rd103];
	sub.f32 	%f267, %f266, %f357;
	fma.rn.f32 	%f268, %f267, 0f3BBB989D, 0f3F000000;
	cvt.sat.f32.f32 	%f269, %f268;
	fma.rm.f32 	%f270, %f269, %f256, %f255;
	add.f32 	%f271, %f270, 0fCB40007F;
	neg.f32 	%f272, %f271;
	fma.rn.f32 	%f273, %f267, 0f3FB8AA3B, %f272;
	fma.rn.f32 	%f274, %f267, 0f32A57060, %f273;
	mov.b32 	%r245, %f270;
	shl.b32 	%r246, %r245, 23;
	mov.b32 	%f275, %r246;
	ex2.approx.ftz.f32 	%f276, %f274;
	mul.f32 	%f277, %f276, %f275;
	add.s64 	%rd104, %rd2, %rd102;
	st.global.f32 	[%rd104], %f277;
	add.f32 	%f366, %f265, %f277;
	add.s32 	%r311, %r311, 2;
$L__BB3_24:
	and.b32  	%r247, %r171, 1;
	setp.eq.b32 	%p20, %r247, 1;
	not.pred 	%p21, %p20;
	@%p21 bra 	$L__BB3_26;
	mad.lo.s32 	%r248, %r311, %r172, %r4;
	mul.wide.u32 	%rd105, %r248, 4;
	add.s64 	%rd106, %rd1, %rd105;
	ld.global.f32 	%f278, [%rd106];
	sub.f32 	%f279, %f278, %f357;
	fma.rn.f32 	%f280, %f279, 0f3BBB989D, 0f3F000000;
	cvt.sat.f32.f32 	%f281, %f280;
	mov.f32 	%f282, 0f4B400001;
	mov.f32 	%f283, 0f437C0000;
	fma.rm.f32 	%f284, %f281, %f283, %f282;
	add.f32 	%f285, %f284, 0fCB40007F;
	neg.f32 	%f286, %f285;
	fma.rn.f32 	%f287, %f279, 0f3FB8AA3B, %f286;
	fma.rn.f32 	%f288, %f279, 0f32A57060, %f287;
	mov.b32 	%r249, %f284;
	shl.b32 	%r250, %r249, 23;
	mov.b32 	%f289, %r250;
	ex2.approx.ftz.f32 	%f290, %f288;
	mul.f32 	%f291, %f290, %f289;
	add.s64 	%rd107, %rd2, %rd105;
	st.global.f32 	[%rd107], %f291;
	add.f32 	%f366, %f366, %f291;
$L__BB3_26:
	setp.eq.s32 	%p22, %r171, 0;
	rcp.rn.f32 	%f26, %f366;
	@%p22 bra 	$L__BB3_39;
	and.b32  	%r105, %r171, 15;
	setp.lt.u32 	%p23, %r171, 16;
	mov.b32 	%r332, 0;
	@%p23 bra 	$L__BB3_30;
	and.b32  	%r332, %r171, -16;
	neg.s32 	%r330, %r332;
	mad.lo.s32 	%r252, %r172, %r3, %r172;
	add.s32 	%r329, %r2, %r252;
	shl.b32 	%r109, %r172, 4;
	add.s32 	%r253, %r3, 2;
	mad.lo.s32 	%r328, %r172, %r253, %r2;
	add.s32 	%r254, %r3, 3;
	mad.lo.s32 	%r327, %r172, %r254, %r2;
	add.s32 	%r255, %r3, 4;
	mad.lo.s32 	%r326, %r172, %r255, %r2;
	add.s32 	%r256, %r3, 5;
	mad.lo.s32 	%r325, %r172, %r256, %r2;
	add.s32 	%r257, %r3, 6;
	mad.lo.s32 	%r324, %r172, %r257, %r2;
	add.s32 	%r258, %r3, 7;
	mad.lo.s32 	%r323, %r172, %r258, %r2;
	add.s32 	%r259, %r3, 8;
	mad.lo.s32 	%r322, %r172, %r259, %r2;
	add.s32 	%r260, %r3, 9;
	mad.lo.s32 	%r321, %r172, %r260, %r2;
	add.s32 	%r261, %r3, 10;
	mad.lo.s32 	%r320, %r172, %r261, %r2;
	add.s32 	%r262, %r3, 11;
	mad.lo.s32 	%r319, %r172, %r262, %r2;
	add.s32 	%r263, %r3, 12;
	mad.lo.s32 	%r318, %r172, %r263, %r2;
	add.s32 	%r264, %r3, 13;
	mad.lo.s32 	%r317, %r172, %r264, %r2;
	add.s32 	%r265, %r3, 14;
	mad.lo.s32 	%r316, %r172, %r265, %r2;
	add.s32 	%r266, %r3, 15;
	mad.lo.s32 	%r315, %r172, %r266, %r2;
	mov.u32 	%r314, %r4;
$L__BB3_29:
	.pragma "nounroll";
	mul.wide.u32 	%rd108, %r314, 4;
	add.s64 	%rd109, %rd2, %rd108;
	ld.global.f32 	%f292, [%rd109];
	mul.f32 	%f293, %f26, %f292;
	st.global.f32 	[%rd109], %f293;
	mul.wide.u32 	%rd110, %r329, 4;
	add.s64 	%rd111, %rd2, %rd110;
	ld.global.f32 	%f294, [%rd111];
	mul.f32 	%f295, %f26, %f294;
	st.global.f32 	[%rd111], %f295;
	mul.wide.u32 	%rd112, %r328, 4;
	add.s64 	%rd113, %rd2, %rd112;
	ld.global.f32 	%f296, [%rd113];
	mul.f32 	%f297, %f26, %f296;
	st.global.f32 	[%rd113], %f297;
	mul.wide.u32 	%rd114, %r327, 4;
	add.s64 	%rd115, %rd2, %rd114;
	ld.global.f32 	%f298, [%rd115];
	mul.f32 	%f299, %f26, %f298;
	st.global.f32 	[%rd115], %f299;
	mul.wide.u32 	%rd116, %r326, 4;
	add.s64 	%rd117, %rd2, %rd116;
	ld.global.f32 	%f300, [%rd117];
	mul.f32 	%f301, %f26, %f300;
	st.global.f32 	[%rd117], %f301;
	mul.wide.u32 	%rd118, %r325, 4;
	add.s64 	%rd119, %rd2, %rd118;
	ld.global.f32 	%f302, [%rd119];
	mul.f32 	%f303, %f26, %f302;
	st.global.f32 	[%rd119], %f303;
	mul.wide.u32 	%rd120, %r324, 4;
	add.s64 	%rd121, %rd2, %rd120;
	ld.global.f32 	%f304, [%rd121];
	mul.f32 	%f305, %f26, %f304;
	st.global.f32 	[%rd121], %f305;
	mul.wide.u32 	%rd122, %r323, 4;
	add.s64 	%rd123, %rd2, %rd122;
	ld.global.f32 	%f306, [%rd123];
	mul.f32 	%f307, %f26, %f306;
	st.global.f32 	[%rd123], %f307;
	mul.wide.u32 	%rd124, %r322, 4;
	add.s64 	%rd125, %rd2, %rd124;
	ld.global.f32 	%f308, [%rd125];
	mul.f32 	%f309, %f26, %f308;
	st.global.f32 	[%rd125], %f309;
	mul.wide.u32 	%rd126, %r321, 4;
	add.s64 	%rd127, %rd2, %rd126;
	ld.global.f32 	%f310, [%rd127];
	mul.f32 	%f311, %f26, %f310;
	st.global.f32 	[%rd127], %f311;
	mul.wide.u32 	%rd128, %r320, 4;
	add.s64 	%rd129, %rd2, %rd128;
	ld.global.f32 	%f312, [%rd129];
	mul.f32 	%f313, %f26, %f312;
	st.global.f32 	[%rd129], %f313;
	mul.wide.u32 	%rd130, %r319, 4;
	add.s64 	%rd131, %rd2, %rd130;
	ld.global.f32 	%f314, [%rd131];
	mul.f32 	%f315, %f26, %f314;
	st.global.f32 	[%rd131], %f315;
	mul.wide.u32 	%rd132, %r318, 4;
	add.s64 	%rd133, %rd2, %rd132;
	ld.global.f32 	%f316, [%rd133];
	mul.f32 	%f317, %f26, %f316;
	st.global.f32 	[%rd133], %f317;
	mul.wide.u32 	%rd134, %r317, 4;
	add.s64 	%rd135, %rd2, %rd134;
	ld.global.f32 	%f318, [%rd135];
	mul.f32 	%f319, %f26, %f318;
	st.global.f32 	[%rd135], %f319;
	mul.wide.u32 	%rd136, %r316, 4;
	add.s64 	%rd137, %rd2, %rd136;
	ld.global.f32 	%f320, [%rd137];
	mul.f32 	%f321, %f26, %f320;
	st.global.f32 	[%rd137], %f321;
	mul.wide.u32 	%rd138, %r315, 4;
	add.s64 	%rd139, %rd2, %rd138;
	ld.global.f32 	%f322, [%rd139];
	mul.f32 	%f323, %f26, %f322;
	st.global.f32 	[%rd139], %f323;
	add.s32 	%r330, %r330, 16;
	add.s32 	%r329, %r329, %r109;
	add.s32 	%r328, %r328, %r109;
	add.s32 	%r327, %r327, %r109;
	add.s32 	%r326, %r326, %r109;
	add.s32 	%r325, %r325, %r109;
	add.s32 	%r324, %r324, %r109;
	add.s32 	%r323, %r323, %r109;
	add.s32 	%r322, %r322, %r109;
	add.s32 	%r321, %r321, %r109;
	add.s32 	%r320, %r320, %r109;
	add.s32 	%r319, %r319, %r109;
	add.s32 	%r318, %r318, %r109;
	add.s32 	%r317, %r317, %r109;
	add.s32 	%r316, %r316, %r109;
	add.s32 	%r315, %r315, %r109;
	add.s32 	%r314, %r314, %r109;
	setp.ne.s32 	%p24, %r330, 0;
	@%p24 bra 	$L__BB3_29;
$L__BB3_30:
	setp.eq.s32 	%p25, %r105, 0;
	@%p25 bra 	$L__BB3_39;
	and.b32  	%r159, %r171, 7;
	setp.lt.u32 	%p26, %r105, 8;
	@%p26 bra 	$L__BB3_33;
	mad.lo.s32 	%r267, %r332, %r172, %r4;
	mul.wide.u32 	%rd140, %r267, 4;
	add.s64 	%rd141, %rd2, %rd140;
	ld.global.f32 	%f324, [%rd141];
	mul.f32 	%f325, %f26, %f324;
	st.global.f32 	[%rd141], %f325;
	add.s32 	%r268, %r267, %r172;
	mul.wide.u32 	%rd142, %r268, 4;
	add.s64 	%rd143, %rd2, %rd142;
	ld.global.f32 	%f326, [%rd143];
	mul.f32 	%f327, %f26, %f326;
	st.global.f32 	[%rd143], %f327;
	add.s32 	%r269, %r268, %r172;
	mul.wide.u32 	%rd144, %r269, 4;
	add.s64 	%rd145, %rd2, %rd144;
	ld.global.f32 	%f328, [%rd145];
	mul.f32 	%f329, %f26, %f328;
	st.global.f32 	[%rd145], %f329;
	add.s32 	%r270, %r269, %r172;
	mul.wide.u32 	%rd146, %r270, 4;
	add.s64 	%rd147, %rd2, %rd146;
	ld.global.f32 	%f330, [%rd147];
	mul.f32 	%f331, %f26, %f330;
	st.global.f32 	[%rd147], %f331;
	add.s32 	%r271, %r270, %r172;
	mul.wide.u32 	%rd148, %r271, 4;
	add.s64 	%rd149, %rd2, %rd148;
	ld.global.f32 	%f332, [%rd149];
	mul.f32 	%f333, %f26, %f332;
	st.global.f32 	[%rd149], %f333;
	add.s32 	%r272, %r271, %r172;
	mul.wide.u32 	%rd150, %r272, 4;
	add.s64 	%rd151, %rd2, %rd150;
	ld.global.f32 	%f334, [%rd151];
	mul.f32 	%f335, %f26, %f334;
	st.global.f32 	[%rd151], %f335;
	add.s32 	%r273, %r272, %r172;
	mul.wide.u32 	%rd152, %r273, 4;
	add.s64 	%rd153, %rd2, %rd152;
	ld.global.f32 	%f336, [%rd153];
	mul.f32 	%f337, %f26, %f336;
	st.global.f32 	[%rd153], %f337;
	add.s32 	%r274, %r273, %r172;
	mul.wide.u32 	%rd154, %r274, 4;
	add.s64 	%rd155, %rd2, %rd154;
	ld.global.f32 	%f338, [%rd155];
	mul.f32 	%f339, %f26, %f338;
	st.global.f32 	[%rd155], %f339;
	add.s32 	%r332, %r332, 8;
$L__BB3_33:
	setp.eq.s32 	%p27, %r159, 0;
	@%p27 bra 	$L__BB3_39;
	and.b32  	%r162, %r171, 3;
	setp.lt.u32 	%p28, %r159, 4;
	@%p28 bra 	$L__BB3_36;
	mad.lo.s32 	%r275, %r332, %r172, %r4;
	mul.wide.u32 	%rd156, %r275, 4;
	add.s64 	%rd157, %rd2, %rd156;
	ld.global.f32 	%f340, [%rd157];
	mul.f32 	%f341, %f26, %f340;
	st.global.f32 	[%rd157], %f341;
	add.s32 	%r276, %r275, %r172;
	mul.wide.u32 	%rd158, %r276, 4;
	add.s64 	%rd159, %rd2, %rd158;
	ld.global.f32 	%f342, [%rd159];
	mul.f32 	%f343, %f26, %f342;
	st.global.f32 	[%rd159], %f343;
	add.s32 	%r277, %r276, %r172;
	mul.wide.u32 	%rd160, %r277, 4;
	add.s64 	%rd161, %rd2, %rd160;
	ld.global.f32 	%f344, [%rd161];
	mul.f32 	%f345, %f26, %f344;
	st.global.f32 	[%rd161], %f345;
	add.s32 	%r278, %r277, %r172;
	mul.wide.u32 	%rd162, %r278, 4;
	add.s64 	%rd163, %rd2, %rd162;
	ld.global.f32 	%f346, [%rd163];
	mul.f32 	%f347, %f26, %f346;
	st.global.f32 	[%rd163], %f347;
	add.s32 	%r332, %r332, 4;
$L__BB3_36:
	setp.eq.s32 	%p29, %r162, 0;
	@%p29 bra 	$L__BB3_39;
	add.s32 	%r279, %r332, %r3;
	mad.lo.s32 	%r335, %r172, %r279, %r2;
	neg.s32 	%r334, %r162;
$L__BB3_38:
	.pragma "nounroll";
	mul.wide.u32 	%rd164, %r335, 4;
	add.s64 	%rd165, %rd2, %rd164;
	ld.global.f32 	%f348, [%rd165];
	mul.f32 	%f349, %f26, %f348;
	st.global.f32 	[%rd165], %f349;
	add.s32 	%r335, %r335, %r172;
	add.s32 	%r334, %r334, 1;
	setp.ne.s32 	%p30, %r334, 0;
	@%p30 bra 	$L__BB3_38;
$L__BB3_39:
	ret;

}
	// .globl	relu_f64
.visible .entry relu_f64(
	.param .u64 .ptr .align 1 relu_f64_param_0,
	.param .u64 .ptr .align 1 relu_f64_param_1,
	.param .u32 relu_f64_param_2
)
{
	.reg .pred 	%p<2>;
	.reg .b32 	%r<6>;
	.reg .b64 	%rd<8>;
	.reg .b64 	%fd<3>;

	ld.param.u64 	%rd1, [relu_f64_param_0];
	ld.param.u64 	%rd2, [relu_f64_param_1];
	ld.param.u32 	%r2, [relu_f64_param_2];
	mov.u32 	%r3, %ctaid.x;
	mov.u32 	%r4, %ntid.x;
	mov.u32 	%r5, %tid.x;
	mad.lo.s32 	%r1, %r3, %r4, %r5;
	setp.ge.u32 	%p1, %r1, %r2;
	@%p1 bra 	$L__BB4_2;
	cvta.to.global.u64 	%rd3, %rd1;
	cvta.to.global.u64 	%rd4, %rd2;
	mul.wide.u32 	%rd5, %r1, 8;
	add.s64 	%rd6, %rd3, %rd5;
	ld.global.f64 	%fd1, [%rd6];
	max.f64 	%fd2, %fd1, 0d0000000000000000;
	add.s64 	%rd7, %rd4, %rd5;
	st.global.f64 	[%rd7], %fd2;
$L__BB4_2:
	ret;

}
	// .globl	sigmoid_f64
.visible .entry sigmoid_f64(
	.param .u64 .ptr .align 1 sigmoid_f64_param_0,
	.param .u64 .ptr .align 1 sigmoid_f64_param_1,
	.param .u32 sigmoid_f64_param_2
)
{
	.reg .pred 	%p<5>;
	.reg .b32 	%r<21>;
	.reg .b32 	%f<3>;
	.reg .b64 	%rd<9>;
	.reg .b64 	%fd<30>;

	ld.param.u64 	%rd1, [sigmoid_f64_param_0];
	ld.param.u64 	%rd2, [sigmoid_f64_param_1];
	ld.param.u32 	%r5, [sigmoid_f64_param_2];
	mov.u32 	%r6, %ctaid.x;
	mov.u32 	%r7, %ntid.x;
	mov.u32 	%r8, %tid.x;
	mad.lo.s32 	%r1, %r6, %r7, %r8;
	setp.ge.u32 	%p1, %r1, %r5;
	@%p1 bra 	$L__BB5_5;
	cvta.to.global.u64 	%rd3, %rd1;
	mul.wide.u32 	%rd4, %r1, 8;
	add.s64 	%rd5, %rd3, %rd4;
	ld.global.f64 	%fd1, [%rd5];
	neg.f64 	%fd6, %fd1;
	fma.rn.f64 	%fd7, %fd1, 0dBFF71547652B82FE, 0d4338000000000000;
	{
	.reg .b32 %temp; 
	mov.b64 	{%r2, %temp}, %fd7;
	}
	mov.f64 	%fd8, 0dC338000000000000;
	add.rn.f64 	%fd9, %fd7, %fd8;
	fma.rn.f64 	%fd10, %fd9, 0dBFE62E42FEFA39EF, %fd6;
	fma.rn.f64 	%fd11, %fd9, 0dBC7ABC9E3B39803F, %fd10;
	fma.rn.f64 	%fd12, %fd11, 0d3E5ADE1569CE2BDF, 0d3E928AF3FCA213EA;
	fma.rn.f64 	%fd13, %fd12, %fd11, 0d3EC71DEE62401315;
	fma.rn.f64 	%fd14, %fd13, %fd11, 0d3EFA01997C89EB71;
	fma.rn.f64 	%fd15, %fd14, %fd11, 0d3F2A01A014761F65;
	fma.rn.f64 	%fd16, %fd15, %fd11, 0d3F56C16C1852B7AF;
	fma.rn.f64 	%fd17, %fd16, %fd11, 0d3F81111111122322;
	fma.rn.f64 	%fd18, %fd17, %fd11, 0d3FA55555555502A1;
	fma.rn.f64 	%fd19, %fd18, %fd11, 0d3FC5555555555511;
	fma.rn.f64 	%fd20, %fd19, %fd11, 0d3FE000000000000B;
	fma.rn.f64 	%fd21, %fd20, %fd11, 0d3FF0000000000000;
	fma.rn.f64 	%fd22, %fd21, %fd11, 0d3FF0000000000000;
	{
	.reg .b32 %temp; 
	mov.b64 	{%r3, %temp}, %fd22;
	}
	{
	.reg .b32 %temp; 
	mov.b64 	{%temp, %r4}, %fd22;
	}
	shl.b32 	%r9, %r2, 20;
	add.s32 	%r10, %r9, %r4;
	mov.b64 	%fd29, {%r3, %r10};
	{
	.reg .b32 %temp; 
	mov.b64 	{%temp, %r11}, %fd6;
	}
	mov.b32 	%f2, %r11;
	abs.f32 	%f1, %f2;
	setp.lt.f32 	%p2, %f1, 0f4086232B;
	@%p2 bra 	$L__BB5_4;
	setp.gt.f64 	%p3, %fd1, 0d0000000000000000;
	mov.f64 	%fd23, 0d7FF0000000000000;
	sub.f64 	%fd24, %fd23, %fd1;
	selp.f64 	%fd29, 0d0000000000000000, %fd24, %p3;
	setp.geu.f32 	%p4, %f1, 0f40874800;
	@%p4 bra 	$L__BB5_4;
	shr.u32 	%r12, %r2, 31;
	add.s32 	%r13, %r2, %r12;
	shr.s32 	%r14, %r13, 1;
	shl.b32 	%r15, %r14, 20;
	add.s32 	%r16, %r4, %r15;
	mov.b64 	%fd25, {%r3, %r16};
	sub.s32 	%r17, %r2, %r14;
	shl.b32 	%r18, %r17, 20;
	add.s32 	%r19, %r18, 1072693248;
	mov.b32 	%r20, 0;
	mov.b64 	%fd26, {%r20, %r19};
	mul.f64 	%fd29, %fd26, %fd25;
$L__BB5_4:
	add.f64 	%fd27, %fd29, 0d3FF0000000000000;
	rcp.rn.f64 	%fd28, %fd27;
	cvta.to.global.u64 	%rd6, %rd2;
	add.s64 	%rd8, %rd6, %rd4;
	st.global.f64 	[%rd8], %fd28;
$L__BB5_5:
	ret;

}
	// .globl	softmax_f64
.visible .entry softmax_f64(
	.param .u64 .ptr .align 1 softmax_f64_param_0,
	.param .u64 .ptr .align 1 softmax_f64_param_1,
	.param .u32 softmax_f64_param_2,
	.param .u32 softmax_f64_param_3
)
{
	.reg .pred 	%p<17>;
	.reg .b32 	%r<49>;
	.reg .b32 	%f<3>;
	.reg .b64 	%rd<16>;
	.reg .b64 	%fd<53>;

	ld.param.u64 	%rd3, [softmax_f64_param_0];
	ld.param.u64 	%rd4, [softmax_f64_param_1];
	ld.param.u32 	%r21, [softmax_f64_param_2];
	ld.param.u32 	%r20, [softmax_f64_param_3];
	mov.u32 	%r1, %ctaid.x;
	setp.ge.u32 	%p1, %r1, %r21;
	@%p1 bra 	$L__BB6_23;
	cvta.to.global.u64 	%rd5, %rd4;
	cvta.to.global.u64 	%rd6, %rd3;
	mov.u32 	%r2, %ntid.x;
	shl.b32 	%r22, %r2, 3;
	mov.u32 	%r23, shared_f64;
	add.s32 	%r3, %r23, %r22;
	mul.lo.s32 	%r24, %r20, %r1;
	mul.wide.u32 	%rd7, %r24, 8;
	add.s64 	%rd1, %rd6, %rd7;
	add.s64 	%rd2, %rd5, %rd7;
	mov.u32 	%r48, %tid.x;
	setp.ge.u32 	%p2, %r48, %r20;
	mov.f64 	%fd49, 0dFFF0000000000000;
	@%p2 bra 	$L__BB6_4;
	mov.f64 	%fd49, 0dFFF0000000000000;
	mov.u32 	%r44, %r48;
$L__BB6_3:
	mul.wide.u32 	%rd8, %r44, 8;
	add.s64 	%rd9, %rd1, %rd8;
	ld.global.f64 	%fd17, [%rd9];
	max.f64 	%fd49, %fd49, %fd17;
	add.s32 	%r44, %r44, %r2;
	setp.lt.u32 	%p3, %r44, %r20;
	@%p3 bra 	$L__BB6_3;
$L__BB6_4:
	shl.b32 	%r25, %r48, 3;
	add.s32 	%r7, %r23, %r25;
	st.shared.f64 	[%r7], %fd49;
	bar.sync 	0;
	setp.lt.u32 	%p4, %r2, 2;
	@%p4 bra 	$L__BB6_9;
	mov.u32 	%r45, %r2;
$L__BB6_6:
	shr.u32 	%r9, %r45, 1;
	setp.ge.u32 	%p5, %r48, %r9;
	@%p5 bra 	$L__BB6_8;
	ld.shared.f64 	%fd18, [%r7];
	shl.b32 	%r27, %r9, 3;
	add.s32 	%r28, %r7, %r27;
	ld.shared.f64 	%fd19, [%r28];
	max.f64 	%fd20, %fd18, %fd19;
	st.shared.f64 	[%r7], %fd20;
$L__BB6_8:
	bar.sync 	0;
	setp.gt.u32 	%p6, %r45, 3;
	mov.u32 	%r45, %r9;
	@%p6 bra 	$L__BB6_6;
$L__BB6_9:
	setp.ge.u32 	%p7, %r48, %r20;
	ld.shared.f64 	%fd4, [shared_f64];
	bar.sync 	0;
	mov.f64 	%fd52, 0d0000000000000000;
	@%p7 bra 	$L__BB6_15;
	mov.f64 	%fd52, 0d0000000000000000;
	mov.u32 	%r46, %r48;
$L__BB6_11:
	mul.wide.u32 	%rd10, %r46, 8;
	add.s64 	%rd11, %rd1, %rd10;
	ld.global.f64 	%fd23, [%rd11];
	sub.f64 	%fd6, %fd23, %fd4;
	fma.rn.f64 	%fd24, %fd6, 0d3FF71547652B82FE, 0d4338000000000000;
	{
	.reg .b32 %temp; 
	mov.b64 	{%r11, %temp}, %fd24;
	}
	mov.f64 	%fd25, 0dC338000000000000;
	add.rn.f64 	%fd26, %fd24, %fd25;
	fma.rn.f64 	%fd27, %fd26, 0dBFE62E42FEFA39EF, %fd6;
	fma.rn.f64 	%fd28, %fd26, 0dBC7ABC9E3B39803F, %fd27;
	fma.rn.f64 	%fd29, %fd28, 0d3E5ADE1569CE2BDF, 0d3E928AF3FCA213EA;
	fma.rn.f64 	%fd30, %fd29, %fd28, 0d3EC71DEE62401315;
	fma.rn.f64 	%fd31, %fd30, %fd28, 0d3EFA01997C89EB71;
	fma.rn.f64 	%fd32, %fd31, %fd28, 0d3F2A01A014761F65;
	fma.rn.f64 	%fd33, %fd32, %fd28, 0d3F56C16C1852B7AF;
	fma.rn.f64 	%fd34, %fd33, %fd28, 0d3F81111111122322;
	fma.rn.f64 	%fd35, %fd34, %fd28, 0d3FA55555555502A1;
	fma.rn.f64 	%fd36, %fd35, %fd28, 0d3FC5555555555511;
	fma.rn.f64 	%fd37, %fd36, %fd28, 0d3FE000000000000B;
	fma.rn.f64 	%fd38, %fd37, %fd28, 0d3FF0000000000000;
	fma.rn.f64 	%fd39, %fd38, %fd28, 0d3FF0000000000000;
	{
	.reg .b32 %temp; 
	mov.b64 	{%r12, %temp}, %fd39;
	}
	{
	.reg .b32 %temp; 
	mov.b64 	{%temp, %r13}, %fd39;
	}
	shl.b32 	%r29, %r11, 20;
	add.s32 	%r30, %r29, %r13;
	mov.b64 	%fd51, {%r12, %r30};
	{
	.reg .b32 %temp; 
	mov.b64 	{%temp, %r31}, %fd6;
	}
	mov.b32 	%f2, %r31;
	abs.f32 	%f1, %f2;
	setp.lt.f32 	%p8, %f1, 0f4086232B;
	@%p8 bra 	$L__BB6_14;
	setp.lt.f64 	%p9, %fd6, 0d0000000000000000;
	add.f64 	%fd40, %fd6, 0d7FF0000000000000;
	selp.f64 	%fd51, 0d0000000000000000, %fd40, %p9;
	setp.geu.f32 	%p10, %f1, 0f40874800;
	@%p10 bra 	$L__BB6_14;
	shr.u32 	%r32, %r11, 31;
	add.s32 	%r33, %r11, %r32;
	shr.s32 	%r34, %r33, 1;
	shl.b32 	%r35, %r34, 20;
	add.s32 	%r36, %r13, %r35;
	mov.b64 	%fd41, {%r12, %r36};
	sub.s32 	%r37, %r11, %r34;
	shl.b32 	%r38, %r37, 20;
	add.s32 	%r39, %r38, 1072693248;
	mov.b32 	%r40, 0;
	mov.b64 	%fd42, {%r40, %r39};
	mul.f64 	%fd51, %fd42, %fd41;
$L__BB6_14:
	add.s64 	%rd13, %rd2, %rd10;
	st.global.f64 	[%rd13], %fd51;
	add.f64 	%fd52, %fd52, %fd51;
	add.s32 	%r46, %r46, %r2;
	setp.lt.u32 	%p11, %r46, %r20;
	@%p11 bra 	$L__BB6_11;
$L__BB6_15:
	setp.lt.u32 	%p12, %r2, 2;
	add.s32 	%r15, %r3, %r25;
	st.shared.f64 	[%r15], %fd52;
	bar.sync 	0;
	@%p12 bra 	$L__BB6_20;
	mov.u32 	%r47, %r2;
$L__BB6_17:
	shr.u32 	%r17, %r47, 1;
	setp.ge.u32 	%p13, %r48, %r17;
	@%p13 bra 	$L__BB6_19;
	shl.b32 	%r42, %r17, 3;
	add.s32 	%r43, %r15, %r42;
	ld.shared.f64 	%fd43, [%r43];
	ld.shared.f64 	%fd44, [%r15];
	add.f64 	%fd45, %fd43, %fd44;
	st.shared.f64 	[%r15], %fd45;
$L__BB6_19:
	bar.sync 	0;
	setp.gt.u32 	%p14, %r47, 3;
	mov.u32 	%r47, %r17;
	@%p14 bra 	$L__BB6_17;
$L__BB6_20:
	setp.ge.u32 	%p15, %r48, %r20;
	ld.shared.f64 	%fd13, [%r3];
	bar.sync 	0;
	@%p15 bra 	$L__BB6_23;
	rcp.rn.f64 	%fd14, %fd13;
$L__BB6_22:
	mul.wide.u32 	%rd14, %r48, 8;
	add.s64 	%rd15, %rd2, %rd14;
	ld.global.f64 	%fd46, [%rd15];
	mul.f64 	%fd47, %fd14, %fd46;
	st.global.f64 	[%rd15], %fd47;
	add.s32 	%r48, %r48, %r2;
	setp.lt.u32 	%p16, %r48, %r20;
	@%p16 bra 	$L__BB6_22;
$L__BB6_23:
	ret;

}
	// .globl	softmax_dim_f64
.visible .entry softmax_dim_f64(
	.param .u64 .ptr .align 1 softmax_dim_f64_param_0,
	.param .u64 .ptr .align 1 softmax_dim_f64_param_1,
	.param .u32 softmax_dim_f64_param_2,
	.param .u32 softmax_dim_f64_param_3,
	.param .u32 softmax_dim_f64_param_4
)
{
	.reg .pred 	%p<36>;
	.reg .b32 	%r<308>;
	.reg .b32 	%f<7>;
	.reg .b64 	%rd<133>;
	.reg .b64 	%fd<235>;

	ld.param.u64 	%rd3, [softmax_dim_f64_param_0];
	ld.param.u64 	%rd4, [softmax_dim_f64_param_1];
	ld.param.u32 	%r158, [softmax_dim_f64_param_2];
	ld.param.u32 	%r156, [softmax_dim_f64_param_3];
	ld.param.u32 	%r157, [softmax_dim_f64_param_4];
	cvta.to.global.u64 	%rd1, %rd3;
	cvta.to.global.u64 	%rd2, %rd4;
	mov.u32 	%r1, %ctaid.x;
	mov.u32 	%r2, %ctaid.y;
	setp.ge.u32 	%p1, %r1, %r158;
	setp.ge.u32 	%p2, %r2, %r157;
	or.pred  	%p3, %p1, %p2;
	@%p3 bra 	$L__BB7_42;
	mul.lo.s32 	%r3, %r156, %r1;
	mad.lo.s32 	%r4, %r3, %r157, %r2;
	setp.eq.s32 	%p4, %r156, 0;
	mov.f64 	%fd226, 0dFFF0000000000000;
	@%p4 bra 	$L__BB7_14;
	setp.lt.u32 	%p5, %r156, 16;
	mov.f64 	%fd226, 0dFFF0000000000000;
	mov.b32 	%r261, 0;
	@%p5 bra 	$L__BB7_5;
	and.b32  	%r160, %r156, -16;
	neg.s32 	%r281, %r160;
	mad.lo.s32 	%r161, %r157, %r3, %r157;
	add.s32 	%r280, %r2, %r161;
	add.s32 	%r162, %r3, 2;
	mad.lo.s32 	%r279, %r157, %r162, %r2;
	add.s32 	%r163, %r3, 3;
	mad.lo.s32 	%r278, %r157, %r163, %r2;
	add.s32 	%r164, %r3, 4;
	mad.lo.s32 	%r277, %r157, %r164, %r2;
	add.s32 	%r165, %r3, 5;
	mad.lo.s32 	%r276, %r157, %r165, %r2;
	add.s32 	%r166, %r3, 6;
	mad.lo.s32 	%r275, %r157, %r166, %r2;
	add.s32 	%r167, %r3, 7;
	mad.lo.s32 	%r274, %r157, %r167, %r2;
	add.s32 	%r168, %r3, 8;
	mad.lo.s32 	%r273, %r157, %r168, %r2;
	add.s32 	%r169, %r3, 9;
	mad.lo.s32 	%r272, %r157, %r169, %r2;
	add.s32 	%r170, %r3, 10;
	mad.lo.s32 	%r271, %r157, %r170, %r2;
	add.s32 	%r171, %r3, 11;
	mad.lo.s32 	%r270, %r157, %r171, %r2;
	add.s32 	%r172, %r3, 12;
	mad.lo.s32 	%r269, %r157, %r172, %r2;
	add.s32 	%r173, %r3, 13;
	mad.lo.s32 	%r268, %r157, %r173, %r2;
	add.s32 	%r174, %r3, 14;
	mad.lo.s32 	%r267, %r157, %r174, %r2;
	add.s32 	%r175, %r3, 15;
	mad.lo.s32 	%r266, %r157, %r175, %r2;
	mov.f64 	%fd226, 0dFFF0000000000000;
	mov.u32 	%r265, %r4;
$L__BB7_4:
	.pragma "nounroll";
	and.b32  	%r261, %r156, -16;
	mul.wide.u32 	%rd5, %r265, 8;
	add.s64 	%rd6, %rd1, %rd5;
	ld.global.f64 	%fd41, [%rd6];
	max.f64 	%fd42, %fd226, %fd41;
	mul.wide.u32 	%rd7, %r280, 8;
	add.s64 	%rd8, %rd1, %rd7;
	ld.global.f64 	%fd43, [%rd8];
	max.f64 	%fd44, %fd42, %fd43;
	mul.wide.u32 	%rd9, %r279, 8;
	add.s64 	%rd10, %rd1, %rd9;
	ld.global.f64 	%fd45, [%rd10];
	max.f64 	%fd46, %fd44, %fd45;
	mul.wide.u32 	%rd11, %r278, 8;
	add.s64 	%rd12, %rd1, %rd11;
	ld.global.f64 	%fd47, [%rd12];
	max.f64 	%fd48, %fd46, %fd47;
	mul.wide.u32 	%rd13, %r277, 8;
	add.s64 	%rd14, %rd1, %rd13;
	ld.global.f64 	%fd49, [%rd14];
	max.f64 	%fd50, %fd48, %fd49;
	mul.wide.u32 	%rd15, %r276, 8;
	add.s64 	%rd16, %rd1, %rd15;
	ld.global.f64 	%fd51, [%rd16];
	max.f64 	%fd52, %fd50, %fd51;
	mul.wide.u32 	%rd17, %r275, 8;
	add.s64 	%rd18, %rd1, %rd17;
	ld.global.f64 	%fd53, [%rd18];
	max.f64 	%fd54, %fd52, %fd53;
	mul.wide.u32 	%rd19, %r274, 8;
	add.s64 	%rd20, %rd1, %rd19;
	ld.global.f64 	%fd55, [%rd20];
	max.f64 	%fd56, %fd54, %fd55;
	mul.wide.u32 	%rd21, %r273, 8;
	add.s64 	%rd22, %rd1, %rd21;
	ld.global.f64 	%fd57, [%rd22];
	max.f64 	%fd58, %fd56, %fd57;
	mul.wide.u32 	%rd23, %r272, 8;
	add.s64 	%rd24, %rd1, %rd23;
	ld.global.f64 	%fd59, [%rd24];
	max.f64 	%fd60, %fd58, %fd59;
	mul.wide.u32 	%rd25, %r271, 8;
	add.s64 	%rd26, %rd1, %rd25;
	ld.global.f64 	%fd61, [%rd26];
	max.f64 	%fd62, %fd60, %fd61;
	mul.wide.u32 	%rd27, %r270, 8;
	add.s64 	%rd28, %rd1, %rd27;
	ld.global.f64 	%fd63, [%rd28];
	max.f64 	%fd64, %fd62, %fd63;
	mul.wide.u32 	%rd29, %r269, 8;
	add.s64 	%rd30, %rd1, %rd29;
	ld.global.f64 	%fd65, [%rd30];
	max.f64 	%fd66, %fd64, %fd65;
	mul.wide.u32 	%rd31, %r268, 8;
	add.s64 	%rd32, %rd1, %rd31;
	ld.global.f64 	%fd67, [%rd32];
	max.f64 	%fd68, %fd66, %fd67;
	mul.wide.u32 	%rd33, %r267, 8;
	add.s64 	%rd34, %rd1, %rd33;
	ld.global.f64 	%fd69, [%rd34];
	max.f64 	%fd70, %fd68, %fd69;
	mul.wide.u32 	%rd35, %r266, 8;
	add.s64 	%rd36, %rd1, %rd35;
	ld.global.f64 	%fd71, [%rd36];
	max.f64 	%fd226, %fd70, %fd71;
	add.s32 	%r281, %r281, 16;
	shl.b32 	%r176, %r157, 4;
	add.s32 	%r280, %r280, %r176;
	add.s32 	%r279, %r279, %r176;
	add.s32 	%r278, %r278, %r176;
	add.s32 	%r277, %r277, %r176;
	add.s32 	%r276, %r276, %r176;
	add.s32 	%r275, %r275, %r176;
	add.s32 	%r274, %r274, %r176;
	add.s32 	%r273, %r273, %r176;
	add.s32 	%r272, %r272, %r176;
	add.s32 	%r271, %r271, %r176;
	add.s32 	%r270, %r270, %r176;
	add.s32 	%r269, %r269, %r176;
	add.s32 	%r268, %r268, %r176;
	add.s32 	%r267, %r267, %r176;
	add.s32 	%r266, %r266, %r176;
	add.s32 	%r265, %r265, %r176;
	setp.eq.s32 	%p6, %r281, 0;
	@%p6 bra 	$L__BB7_5;
	bra.uni 	$L__BB7_4;
$L__BB7_5:
	and.b32  	%r22, %r156, 15;
	setp.eq.s32 	%p7, %r22, 0;
	@%p7 bra 	$L__BB7_14;
	and.b32  	%r23, %r156, 7;
	setp.lt.u32 	%p8, %r22, 8;
	@%p8 bra 	$L__BB7_8;
	mad.lo.s32 	%r177, %r261, %r157, %r4;
	mul.wide.u32 	%rd37, %r177, 8;
	add.s64 	%rd38, %rd1, %rd37;
	ld.global.f64 	%fd73, [%rd38];
	max.f64 	%fd74, %fd226, %fd73;
	add.s32 	%r178, %r177, %r157;
	mul.wide.u32 	%rd39, %r178, 8;
	add.s64 	%rd40, %rd1, %rd39;
	ld.global.f64 	%fd75, [%rd40];
	max.f64 	%fd76, %fd74, %fd75;
	add.s32 	%r179, %r178, %r157;
	mul.wide.u32 	%rd41, %r179, 8;
	add.s64 	%rd42, %rd1, %rd41;
	ld.global.f64 	%fd77, [%rd42];
	max.f64 	%fd78, %fd76, %fd77;
	add.s32 	%r180, %r179, %r157;
	mul.wide.u32 	%rd43, %r180, 8;
	add.s64 	%rd44, %rd1, %rd43;
	ld.global.f64 	%fd79, [%rd44];
	max.f64 	%fd80, %fd78, %fd79;
	add.s32 	%r181, %r180, %r157;
	mul.wide.u32 	%rd45, %r181, 8;
	add.s64 	%rd46, %rd1, %rd45;
	ld.global.f64 	%fd81, [%rd46];
	max.f64 	%fd82, %fd80, %fd81;
	add.s32 	%r182, %r181, %r157;
	mul.wide.u32 	%rd47, %r182, 8;
	add.s64 	%rd48, %rd1, %rd47;
	ld.global.f64 	%fd83, [%rd48];
	max.f64 	%fd84, %fd82, %fd83;
	add.s32 	%r183, %r182, %r157;
	mul.wide.u32 	%rd49, %r183, 8;
	add.s64 	%rd50, %rd1, %rd49;
	ld.global.f64 	%fd85, [%rd50];
	max.f64 	%fd86, %fd84, %fd85;
	add.s32 	%r184, %r183, %r157;
	mul.wide.u32 	%rd51, %r184, 8;
	add.s64 	%rd52, %rd1, %rd51;
	ld.global.f64 	%fd87, [%rd52];
	max.f64 	%fd226, %fd86, %fd87;
	add.s32 	%r261, %r261, 8;
$L__BB7_8:
	setp.eq.s32 	%p9, %r23, 0;
	@%p9 bra 	$L__BB7_14;
	and.b32  	%r26, %r156, 3;
	setp.lt.u32 	%p10, %r23, 4;
	@%p10 bra 	$L__BB7_11;
	mad.lo.s32 	%r185, %r261, %r157, %r4;
	mul.wide.u32 	%rd53, %r185, 8;
	add.s64 	%rd54, %rd1, %rd53;
	ld.global.f64 	%fd89, [%rd54];
	max.f64 	%fd90, %fd226, %fd89;
	add.s32 	%r186, %r185, %r157;
	mul.wide.u32 	%rd55, %r186, 8;
	add.s64 	%rd56, %rd1, %rd55;
	ld.global.f64 	%fd91, [%rd56];
	max.f64 	%fd92, %fd90, %fd91;
	add.s32 	%r187, %r186, %r157;
	mul.wide.u32 	%rd57, %r187, 8;
	add.s64 	%rd58, %rd1, %rd57;
	ld.global.f64 	%fd93, [%rd58];
	max.f64 	%fd94, %fd92, %fd93;
	add.s32 	%r188, %r187, %r157;
	mul.wide.u32 	%rd59, %r188, 8;
	add.s64 	%rd60, %rd1, %rd59;
	ld.global.f64 	%fd95, [%rd60];
	max.f64 	%fd226, %fd94, %fd95;
	add.s32 	%r261, %r261, 4;
$L__BB7_11:
	setp.eq.s32 	%p11, %r26, 0;
	@%p11 bra 	$L__BB7_14;
	add.s32 	%r189, %r261, %r3;
	mad.lo.s32 	%r264, %r157, %r189, %r2;
	neg.s32 	%r263, %r26;
$L__BB7_13:
	.pragma "nounroll";
	mul.wide.u32 	%rd61, %r264, 8;
	add.s64 	%rd62, %rd1, %rd61;
	ld.global.f64 	%fd96, [%rd62];
	max.f64 	%fd226, %fd226, %fd96;
	add.s32 	%r264, %r264, %r157;
	add.s32 	%r263, %r263, 1;
	setp.ne.s32 	%p12, %r263, 0;
	@%p12 bra 	$L__BB7_13;
$L__BB7_14:
	setp.eq.s32 	%p13, %r156, 0;
	mov.f64 	%fd231, 0d0000000000000000;
	@%p13 bra 	$L__BB7_29;
	setp.eq.s32 	%p14, %r156, 1;
	mov.f64 	%fd231, 0d0000000000000000;
	mov.b32 	%r285, 0;
	@%p14 bra 	$L__BB7_24;
	and.b32  	%r285, %r156, -2;
	neg.s32 	%r284, %r285;
	mad.lo.s32 	%r191, %r157, %r3, %r157;
	add.s32 	%r283, %r2, %r191;
	shl.b32 	%r38, %r157, 1;
	mov.f64 	%fd231, 0d0000000000000000;
	mov.u32 	%r282, %r4;
$L__BB7_17:
	mul.wide.u32 	%rd63, %r282, 8;
	add.s64 	%rd64, %rd1, %rd63;
	ld.global.f64 	%fd101, [%rd64];
	sub.f64 	%fd15, %fd101, %fd226;
	fma.rn.f64 	%fd102, %fd15, 0d3FF71547652B82FE, 0d4338000000000000;
	{
	.reg .b32 %temp; 
	mov.b64 	{%r77, %temp}, %fd102;
	}
	mov.f64 	%fd103, 0dC338000000000000;
	add.rn.f64 	%fd104, %fd102, %fd103;
	fma.rn.f64 	%fd105, %fd104, 0dBFE62E42FEFA39EF, %fd15;
	fma.rn.f64 	%fd106, %fd104, 0dBC7ABC9E3B39803F, %fd105;
	fma.rn.f64 	%fd107, %fd106, 0d3E5ADE1569CE2BDF, 0d3E928AF3FCA213EA;
	fma.rn.f64 	%fd108, %fd107, %fd106, 0d3EC71DEE62401315;
	fma.rn.f64 	%fd109, %fd108, %fd106, 0d3EFA01997C89EB71;
	fma.rn.f64 	%fd110, %fd109, %fd106, 0d3F2A01A014761F65;
	fma.rn.f64 	%fd111, %fd110, %fd106, 0d3F56C16C1852B7AF;
	fma.rn.f64 	%fd112, %fd111, %fd106, 0d3F81111111122322;
	fma.rn.f64 	%fd113, %fd112, %fd106, 0d3FA55555555502A1;
	fma.rn.f64 	%fd114, %fd113, %fd106, 0d3FC5555555555511;
	fma.rn.f64 	%fd115, %fd114, %fd106, 0d3FE000000000000B;
	fma.rn.f64 	%fd116, %fd115, %fd106, 0d3FF0000000000000;
	fma.rn.f64 	%fd117, %fd116, %fd106, 0d3FF0000000000000;
	{
	.reg .b32 %temp; 
	mov.b64 	{%r78, %temp}, %fd117;
	}
	{
	.reg .b32 %temp; 
	mov.b64 	{%temp, %r79}, %fd117;
	}
	shl.b32 	%r192, %r77, 20;
	add.s32 	%r193, %r192, %r79;
	mov.b64 	%fd229, {%r78, %r193};
	{
	.reg .b32 %temp; 
	mov.b64 	{%temp, %r194}, %fd15;
	}
	mov.b32 	%f4, %r194;
	abs.f32 	%f1, %f4;
	setp.lt.f32 	%p15, %f1, 0f4086232B;
	@%p15 bra 	$L__BB7_20;
	setp.lt.f64 	%p16, %fd15, 0d0000000000000000;
	add.f64 	%fd118, %fd15, 0d7FF0000000000000;
	selp.f64 	%fd229, 0d0000000000000000, %fd118, %p16;
	setp.geu.f32 	%p17, %f1, 0f40874800;
	@%p17 bra 	$L__BB7_20;
	shr.u32 	%r195, %r77, 31;
	add.s32 	%r196, %r77, %r195;
	shr.s32 	%r197, %r196, 1;
	shl.b32 	%r198, %r197, 20;
	add.s32 	%r199, %r79, %r198;
	mov.b64 	%fd119, {%r78, %r199};
	sub.s32 	%r200, %r77, %r197;
	shl.b32 	%r201, %r200, 20;
	add.s32 	%r202, %r201, 1072693248;
	mov.b32 	%r203, 0;
	mov.b64 	%fd120, {%r203, %r202};
	mul.f64 	%fd229, %fd120, %fd119;
$L__BB7_20:
	add.s64 	%rd66, %rd2, %rd63;
	st.global.f64 	[%rd66], %fd229;
	add.f64 	%fd20, %fd231, %fd229;
	mul.wide.u32 	%rd67, %r283, 8;
	add.s64 	%rd68, %rd1, %rd67;
	ld.global.f64 	%fd121, [%rd68];
	sub.f64 	%fd21, %fd121, %fd226;
	fma.rn.f64 	%fd122, %fd21, 0d3FF71547652B82FE, 0d4338000000000000;
	{
	.reg .b32 %temp; 
	mov.b64 	{%r80, %temp}, %fd122;
	}
	mov.f64 	%fd123, 0dC338000000000000;
	add.rn.f64 	%fd124, %fd122, %fd123;
	fma.rn.f64 	%fd125, %fd124, 0dBFE62E42FEFA39EF, %fd21;
	fma.rn.f64 	%fd126, %fd124, 0dBC7ABC9E3B39803F, %fd125;
	fma.rn.f64 	%fd127, %fd126, 0d3E5ADE1569CE2BDF, 0d3E928AF3FCA213EA;
	fma.rn.f64 	%fd128, %fd127, %fd126, 0d3EC71DEE62401315;
	fma.rn.f64 	%fd129, %fd128, %fd126, 0d3EFA01997C89EB71;
	fma.rn.f64 	%fd130, %fd129, %fd126, 0d3F2A01A014761F65;
	fma.rn.f64 	%fd131, %fd130, %fd126, 0d3F56C16C1852B7AF;
	fma.rn.f64 	%fd132, %fd131, %fd126, 0d3F81111111122322;
	fma.rn.f64 	%fd133, %fd132, %fd126, 0d3FA55555555502A1;
	fma.rn.f64 	%fd134, %fd133, %fd126, 0d3FC5555555555511;
	fma.rn.f64 	%fd135, %fd134, %fd126, 0d3FE000000000000B;
	fma.rn.f64 	%fd136, %fd135, %fd126, 0d3FF0000000000000;
	fma.rn.f64 	%fd137, %fd136, %fd126, 0d3FF0000000000000;
	{
	.reg .b32 %temp; 
	mov.b64 	{%r81, %temp}, %fd137;
	}
	{
	.reg .b32 %temp; 
	mov.b64 	{%temp, %r82}, %fd137;
	}
	shl.b32 	%r204, %r80, 20;
	add.s32 	%r205, %r204, %r82;
	mov.b64 	%fd230, {%r81, %r205};
	{
	.reg .b32 %temp; 
	mov.b64 	{%temp, %r206}, %fd21;
	}
	mov.b32 	%f5, %r206;
	abs.f32 	%f2, %f5;
	setp.lt.f32 	%p18, %f2, 0f4086232B;
	@%p18 bra 	$L__BB7_23;
	setp.lt.f64 	%p19, %fd21, 0d0000000000000000;
	add.f64 	%fd138, %fd21, 0d7FF0000000000000;
	selp.f64 	%fd230, 0d0000000000000000, %fd138, %p19;
	setp.geu.f32 	%p20, %f2, 0f40874800;
	@%p20 bra 	$L__BB7_23;
	shr.u32 	%r207, %r80, 31;
	add.s32 	%r208, %r80, %r207;
	shr.s32 	%r209, %r208, 1;
	shl.b32 	%r210, %r209, 20;
	add.s32 	%r211, %r82, %r210;
	mov.b64 	%fd139, {%r81, %r211};
	sub.s32 	%r212, %r80, %r209;
	shl.b32 	%r213, %r212, 20;
	add.s32 	%r214, %r213, 1072693248;
	mov.b32 	%r215, 0;
	mov.b64 	%fd140, {%r215, %r214};
	mul.f64 	%fd230, %fd140, %fd139;
$L__BB7_23:
	add.s64 	%rd70, %rd2, %rd67;
	st.global.f64 	[%rd70], %fd230;
	add.f64 	%fd231, %fd20, %fd230;
	add.s32 	%r284, %r284, 2;
	add.s32 	%r283, %r283, %r38;
	add.s32 	%r282, %r282, %r38;
	setp.ne.s32 	%p21, %r284, 0;
	@%p21 bra 	$L__BB7_17;
$L__BB7_24:
	and.b32  	%r216, %r156, 1;
	setp.eq.b32 	%p22, %r216, 1;
	not.pred 	%p23, %p22;
	@%p23 bra 	$L__BB7_29;
	mad.lo.s32 	%r87, %r285, %r157, %r4;
	mul.wide.u32 	%rd71, %r87, 8;
	add.s64 	%rd72, %rd1, %rd71;
	ld.global.f64 	%fd141, [%rd72];
	sub.f64 	%fd29, %fd141, %fd226;
	fma.rn.f64 	%fd142, %fd29, 0d3FF71547652B82FE, 0d4338000000000000;
	{
	.reg .b32 %temp; 
	mov.b64 	{%r88, %temp}, %fd142;
	}
	mov.f64 	%fd143, 0dC338000000000000;
	add.rn.f64 	%fd144, %fd142, %fd143;
	fma.rn.f64 	%fd145, %fd144, 0dBFE62E42FEFA39EF, %fd29;
	fma.rn.f64 	%fd146, %fd144, 0dBC7ABC9E3B39803F, %fd145;
	fma.rn.f64 	%fd147, %fd146, 0d3E5ADE1569CE2BDF, 0d3E928AF3FCA213EA;
	fma.rn.f64 	%fd148, %fd147, %fd146, 0d3EC71DEE62401315;
	fma.rn.f64 	%fd149, %fd148, %fd146, 0d3EFA01997C89EB71;
	fma.rn.f64 	%fd150, %fd149, %fd146, 0d3F2A01A014761F65;
	fma.rn.f64 	%fd151, %fd150, %fd146, 0d3F56C16C1852B7AF;
	fma.rn.f64 	%fd152, %fd151, %fd146, 0d3F81111111122322;
	fma.rn.f64 	%fd153, %fd152, %fd146, 0d3FA55555555502A1;
	fma.rn.f64 	%fd154, %fd153, %fd146, 0d3FC5555555555511;
	fma.rn.f64 	%fd155, %fd154, %fd146, 0d3FE000000000000B;
	fma.rn.f64 	%fd156, %fd155, %fd146, 0d3FF0000000000000;
	fma.rn.f64 	%fd157, %fd156, %fd146, 0d3FF0000000000000;
	{
	.reg .b32 %temp; 
	mov.b64 	{%r89, %temp}, %fd157;
	}
	{
	.reg .b32 %temp; 
	mov.b64 	{%temp, %r90}, %fd157;
	}
	shl.b32 	%r217, %r88, 20;
	add.s32 	%r218, %r217, %r90;
	mov.b64 	%fd233, {%r89, %r218};
	{
	.reg .b32 %temp; 
	mov.b64 	{%temp, %r219}, %fd29;
	}
	mov.b32 	%f6, %r219;
	abs.f32 	%f3, %f6;
	setp.lt.f32 	%p24, %f3, 0f4086232B;
	@%p24 bra 	$L__BB7_28;
	setp.lt.f64 	%p25, %fd29, 0d0000000000000000;
	add.f64 	%fd158, %fd29, 0d7FF0000000000000;
	selp.f64 	%fd233, 0d0000000000000000, %fd158, %p25;
	setp.geu.f32 	%p26, %f3, 0f40874800;
	@%p26 bra 	$L__BB7_28;
	shr.u32 	%r220, %r88, 31;
	add.s32 	%r221, %r88, %r220;
	shr.s32 	%r222, %r221, 1;
	shl.b32 	%r223, %r222, 20;
	add.s32 	%r224, %r90, %r223;
	mov.b64 	%fd159, {%r89, %r224};
	sub.s32 	%r225, %r88, %r222;
	shl.b32 	%r226, %r225, 20;
	add.s32 	%r227, %r226, 1072693248;
	mov.b32 	%r228, 0;
	mov.b64 	%fd160, {%r228, %r227};
	mul.f64 	%fd233, %fd160, %fd159;
$L__BB7_28:
	add.s64 	%rd74, %rd2, %rd71;
	st.global.f64 	[%rd74], %fd233;
	add.f64 	%fd231, %fd231, %fd233;
$L__BB7_29:
	setp.eq.s32 	%p27, %r156, 0;
	rcp.rn.f64 	%fd36, %fd231;
	@%p27 bra 	$L__BB7_42;
	setp.lt.u32 	%p28, %r156, 16;
	mov.b32 	%r304, 0;
	@%p28 bra 	$L__BB7_33;
	and.b32  	%r230, %r156, -16;
	neg.s32 	%r302, %r230;
	mad.lo.s32 	%r231, %r157, %r3, %r157;
	add.s32 	%r301, %r2, %r231;
	add.s32 	%r232, %r3, 2;
	mad.lo.s32 	%r300, %r157, %r232, %r2;
	add.s32 	%r233, %r3, 3;
	mad.lo.s32 	%r299, %r157, %r233, %r2;
	add.s32 	%r234, %r3, 4;
	mad.lo.s32 	%r298, %r157, %r234, %r2;
	add.s32 	%r235, %r3, 5;
	mad.lo.s32 	%r297, %r157, %r235, %r2;
	add.s32 	%r236, %r3, 6;
	mad.lo.s32 	%r296, %r157, %r236, %r2;
	add.s32 	%r237, %r3, 7;
	mad.lo.s32 	%r295, %r157, %r237, %r2;
	add.s32 	%r238, %r3, 8;
	mad.lo.s32 	%r294, %r157, %r238, %r2;
	add.s32 	%r239, %r3, 9;
	mad.lo.s32 	%r293, %r157, %r239, %r2;
	add.s32 	%r240, %r3, 10;
	mad.lo.s32 	%r292, %r157, %r240, %r2;
	add.s32 	%r241, %r3, 11;
	mad.lo.s32 	%r291, %r157, %r241, %r2;
	add.s32 	%r242, %r3, 12;
	mad.lo.s32 	%r290, %r157, %r242, %r2;
	add.s32 	%r243, %r3, 13;
	mad.lo.s32 	%r289, %r157, %r243, %r2;
	add.s32 	%r244, %r3, 14;
	mad.lo.s32 	%r288, %r157, %r244, %r2;
	add.s32 	%r245, %r3, 15;
	mad.lo.s32 	%r287, %r157, %r245, %r2;
	mov.u32 	%r286, %r4;
$L__BB7_32:
	.pragma "nounroll";
	and.b32  	%r304, %r156, -16;
	mul.wide.u32 	%rd75, %r286, 8;
	add.s64 	%rd76, %rd2, %rd75;
	ld.global.f64 	%fd161, [%rd76];
	mul.f64 	%fd162, %fd36, %fd161;
	st.global.f64 	[%rd76], %fd162;
	mul.wide.u32 	%rd77, %r301, 8;
	add.s64 	%rd78, %rd2, %rd77;
	ld.global.f64 	%fd163, [%rd78];
	mul.f64 	%fd164, %fd36, %fd163;
	st.global.f64 	[%rd78], %fd164;
	mul.wide.u32 	%rd79, %r300, 8;
	add.s64 	%rd80, %rd2, %rd79;
	ld.global.f64 	%fd165, [%rd80];
	mul.f64 	%fd166, %fd36, %fd165;
	st.global.f64 	[%rd80], %fd166;
	mul.wide.u32 	%rd81, %r299, 8;
	add.s64 	%rd82, %rd2, %rd81;
	ld.global.f64 	%fd167, [%rd82];
	mul.f64 	%fd168, %fd36, %fd167;
	st.global.f64 	[%rd82], %fd168;
	mul.wide.u32 	%rd83, %r298, 8;
	add.s64 	%rd84, %rd2, %rd83;
	ld.global.f64 	%fd169, [%rd84];
	mul.f64 	%fd170, %fd36, %fd169;
	st.global.f64 	[%rd84], %fd170;
	mul.wide.u32 	%rd85, %r297, 8;
	add.s64 	%rd86, %rd2, %rd85;
	ld.global.f64 	%fd171, [%rd86];
	mul.f64 	%fd172, %fd36, %fd171;
	st.global.f64 	[%rd86], %fd172;
	mul.wide.u32 	%rd87, %r296, 8;
	add.s64 	%rd88, %rd2, %rd87;
	ld.global.f64 	%fd173, [%rd88];
	mul.f64 	%fd174, %fd36, %fd173;
	st.global.f64 	[%rd88], %fd174;
	mul.wide.u32 	%rd89, %r295, 8;
	add.s64 	%rd90, %rd2, %rd89;
	ld.global.f64 	%fd175, [%rd90];
	mul.f64 	%fd176, %fd36, %fd175;
	st.global.f64 	[%rd90], %fd176;
	mul.wide.u32 	%rd91, %r294, 8;
	add.s64 	%rd92, %rd2, %rd91;
	ld.global.f64 	%fd177, [%rd92];
	mul.f64 	%fd178, %fd36, %fd177;
	st.global.f64 	[%rd92], %fd178;
	mul.wide.u32 	%rd93, %r293, 8;
	add.s64 	%rd94, %rd2, %rd93;
	ld.global.f64 	%fd179, [%rd94];
	mul.f64 	%fd180, %fd36, %fd179;
	st.global.f64 	[%rd94], %fd180;
	mul.wide.u32 	%rd95, %r292, 8;
	add.s64 	%rd96, %rd2, %rd95;
	ld.global.f64 	%fd181, [%rd96];
	mul.f64 	%fd182, %fd36, %fd181;
	st.global.f64 	[%rd96], %fd182;
	mul.wide.u32 	%rd97, %r291, 8;
	add.s64 	%rd98, %rd2, %rd97;
	ld.global.f64 	%fd183, [%rd98];
	mul.f64 	%fd184, %fd36, %fd183;
	st.global.f64 	[%rd98], %fd184;
	mul.wide.u32 	%rd99, %r290, 8;
	add.s64 	%rd100, %rd2, %rd99;
	ld.global.f64 	%fd185, [%rd100];
	mul.f64 	%fd186, %fd36, %fd185;
	st.global.f64 	[%rd100], %fd186;
	mul.wide.u32 	%rd101, %r289, 8;
	add.s64 	%rd102, %rd2, %rd101;
	ld.global.f64 	%fd187, [%rd102];
	mul.f64 	%fd188, %fd36, %fd187;
	st.global.f64 	[%rd102], %fd188;
	mul.wide.u32 	%rd103, %r288, 8;
	add.s64 	%rd104, %rd2, %rd103;
	ld.global.f64 	%fd189, [%rd104];
	mul.f64 	%fd190, %fd36, %fd189;
	st.global.f64 	[%rd104], %fd190;
	mul.wide.u32 	%rd105, %r287, 8;
	add.s64 	%rd106, %rd2, %rd105;
	ld.global.f64 	%fd191, [%rd106];
	mul.f64 	%fd192, %fd36, %fd191;
	st.global.f64 	[%rd106], %fd192;
	add.s32 	%r302, %r302, 16;
	shl.b32 	%r246, %r157, 4;
	add.s32 	%r301, %r301, %r246;
	add.s32 	%r300, %r300, %r246;
	add.s32 	%r299, %r299, %r246;
	add.s32 	%r298, %r298, %r246;
	add.s32 	%r297, %r297, %r246;
	add.s32 	%r296, %r296, %r246;
	add.s32 	%r295, %r295, %r246;
	add.s32 	%r294, %r294, %r246;
	add.s32 	%r293, %r293, %r246;
	add.s32 	%r292, %r292, %r246;
	add.s32 	%r291, %r291, %r246;
	add.s32 	%r290, %r290, %r246;
	add.s32 	%r289, %r289, %r246;
	add.s32 	%r288, %r288, %r246;
	add.s32 	%r287, %r287, %r246;
	add.s32 	%r286, %r286, %r246;
	setp.ne.s32 	%p29, %r302, 0;
	@%p29 bra 	$L__BB7_32;
$L__BB7_33:
	and.b32  	%r143, %r156, 15;
	setp.eq.s32 	%p30, %r143, 0;
	@%p30 bra 	$L__BB7_42;
	and.b32  	%r144, %r156, 7;
	setp.lt.u32 	%p31, %r143, 8;
	@%p31 bra 	$L__BB7_36;
	mad.lo.s32 	%r247, %r304, %r157, %r4;
	mul.wide.u32 	%rd107, %r247, 8;
	add.s64 	%rd108, %rd2, %rd107;
	ld.global.f64 	%fd193, [%rd108];
	mul.f64 	%fd194, %fd36, %fd193;
	st.global.f64 	[%rd108], %fd194;
	add.s32 	%r248, %r247, %r157;
	mul.wide.u32 	%rd109, %r248, 8;
	add.s64 	%rd110, %rd2, %rd109;
	ld.global.f64 	%fd195, [%rd110];
	mul.f64 	%fd196, %fd36, %fd195;
	st.global.f64 	[%rd110], %fd196;
	add.s32 	%r249, %r248, %r157;
	mul.wide.u32 	%rd111, %r249, 8;
	add.s64 	%rd112, %rd2, %rd111;
	ld.global.f64 	%fd197, [%rd112];
	mul.f64 	%fd198, %fd36, %fd197;
	st.global.f64 	[%rd112], %fd198;
	add.s32 	%r250, %r249, %r157;
	mul.wide.u32 	%rd113, %r250, 8;
	add.s64 	%rd114, %rd2, %rd113;
	ld.global.f64 	%fd199, [%rd114];
	mul.f64 	%fd200, %fd36, %fd199;
	st.global.f64 	[%rd114], %fd200;
	add.s32 	%r251, %r250, %r157;
	mul.wide.u32 	%rd115, %r251, 8;
	add.s64 	%rd116, %rd2, %rd115;
	ld.global.f64 	%fd201, [%rd116];
	mul.f64 	%fd202, %fd36, %fd201;
	st.global.f64 	[%rd116], %fd202;
	add.s32 	%r252, %r251, %r157;
	mul.wide.u32 	%rd117, %r252, 8;
	add.s64 	%rd118, %rd2, %rd117;
	ld.global.f64 	%fd203, [%rd118];
	mul.f64 	%fd204, %fd36, %fd203;
	st.global.f64 	[%rd118], %fd204;
	add.s32 	%r253, %r252, %r157;
	mul.wide.u32 	%rd119, %r253, 8;
	add.s64 	%rd120, %rd2, %rd119;
	ld.global.f64 	%fd205, [%rd120];
	mul.f64 	%fd206, %fd36, %fd205;
	st.global.f64 	[%rd120], %fd206;
	add.s32 	%r254, %r253, %r157;
	mul.wide.u32 	%rd121, %r254, 8;
	add.s64 	%rd122, %rd2, %rd121;
	ld.global.f64 	%fd207, [%rd122];
	mul.f64 	%fd208, %fd36, %fd207;
	st.global.f64 	[%rd122], %fd208;
	add.s32 	%r304, %r304, 8;
$L__BB7_36:
	setp.eq.s32 	%p32, %r144, 0;
	@%p32 bra 	$L__BB7_42;
	and.b32  	%r147, %r156, 3;
	setp.lt.u32 	%p33, %r144, 4;
	@%p33 bra 	$L__BB7_39;
	mad.lo.s32 	%r255, %r304, %r157, %r4;
	mul.wide.u32 	%rd123, %r255, 8;
	add.s64 	%rd124, %rd2, %rd123;
	ld.global.f64 	%fd209, [%rd124];
	mul.f64 	%fd210, %fd36, %fd209;
	st.global.f64 	[%rd124], %fd210;
	add.s32 	%r256, %r255, %r157;
	mul.wide.u32 	%rd125, %r256, 8;
	add.s64 	%rd126, %rd2, %rd125;
	ld.global.f64 	%fd211, [%rd126];
	mul.f64 	%fd212, %fd36, %fd211;
	st.global.f64 	[%rd126], %fd212;
	add.s32 	%r257, %r256, %r157;
	mul.wide.u32 	%rd127, %r257, 8;
	add.s64 	%rd128, %rd2, %rd127;
	ld.global.f64 	%fd213, [%rd128];
	mul.f64 	%fd214, %fd36, %fd213;
	st.global.f64 	[%rd128], %fd214;
	add.s32 	%r258, %r257, %r157;
	mul.wide.u32 	%rd129, %r258, 8;
	add.s64 	%rd130, %rd2, %rd129;
	ld.global.f64 	%fd215, [%rd130];
	mul.f64 	%fd216, %fd36, %fd215;
	st.global.f64 	[%rd130], %fd216;
	add.s32 	%r304, %r304, 4;
$L__BB7_39:
	setp.eq.s32 	%p34, %r147, 0;
	@%p34 bra 	$L__BB7_42;
	add.s32 	%r259, %r304, %r3;
	mad.lo.s32 	%r307, %r157, %r259, %r2;
	neg.s32 	%r306, %r147;
$L__BB7_41:
	.pragma "nounroll";
	mul.wide.u32 	%rd131, %r307, 8;
	add.s64 	%rd132, %rd2, %rd131;
	ld.global.f64 	%fd217, [%rd132];
	mul.f64 	%fd218, %fd36, %fd217;
	st.global.f64 	[%rd132], %fd218;
	add.s32 	%r307, %r307, %r157;
	add.s32 	%r306, %r306, 1;
	setp.ne.s32 	%p35, %r306, 0;
	@%p35 bra 	$L__BB7_41;
$L__BB7_42:
	ret;

}


// ===== COMPILED SASS (sm_100) =====

	.target	sm_100

	.elftype	@"ET_EXEC"


//--------------------- .note.nv.tkinfo           --------------------------
	.section	.note.nv.tkinfo,"",@"SHT_NOTE"
	.sectionflags	@"SHF_NOTE_NV_TKINFO"
	.tkinfo
        /*0018*/ 	.word	0x00000002
        /*0030*/ 	.string	""
        /*0030*/ 	.string	"ptxas"
        /*0030*/ 	.string	"Cuda compilation tools, release 13.0, V13.0.88"
        /*0030*/ 	.string	"Build cuda_13.0.r13.0/compiler.36424714_0"
        /*0030*/ 	.string	"-arch sm_100 -m 64 "



//--------------------- .note.nv.cuinfo           --------------------------
	.section	.note.nv.cuinfo,"",@"SHT_NOTE"
	.sectionflags	@"SHF_NOTE_NV_CUINFO"
        /*0018*/ 	.short	0x0002
        /*001a*/ 	.short	0x0064
        /*001c*/ 	.short	0x0082
	.zero		2


//--------------------- .nv.info                  --------------------------
	.section	.nv.info,"",@"SHT_CUDA_INFO"
	.align	4


	//----- nvinfo : EIATTR_REGCOUNT
	.align		4
        /*0000*/ 	.byte	0x04, 0x2f
        /*0002*/ 	.short	(.L_1 - .L_0)
	.align		4
.L_0:
        /*0004*/ 	.word	index@(relu_f32)
        /*0008*/ 	.word	0x0000000a


	//----- nvinfo : EIATTR_FRAME_SIZE
	.align		4
.L_1:
        /*000c*/ 	.byte	0x04, 0x11
        /*000e*/ 	.short	(.L_3 - .L_2)
	.align		4
.L_2:
        /*0010*/ 	.word	index@(relu_f32)
        /*0014*/ 	.word	0x00000000


	//----- nvinfo : EIATTR_REGCOUNT
	.align		4
.L_3:
        /*0018*/ 	.byte	0x04, 0x2f
        /*001a*/ 	.short	(.L_5 - .L_4)
	.align		4
.L_4:
        /*001c*/ 	.word	index@(sigmoid_f32)
        /*0020*/ 	.word	0x0000000e


	//----- nvinfo : EIATTR_FRAME_SIZE
	.align		4
.L_5:
        /*0024*/ 	.byte	0x04, 0x11
        /*0026*/ 	.short	(.L_7 - .L_6)
	.align		4
.L_6:
        /*0028*/ 	.word	index@($__internal_5_$__cuda_sm20_rcp_rn_f32_slowpath)
        /*002c*/ 	.word	0x00000000


	//----- nvinfo : EIATTR_FRAME_SIZE
	.align		4
.L_7:
        /*0030*/ 	.byte	0x04, 0x11
        /*0032*/ 	.short	(.L_9 - .L_8)
	.align		4
.L_8:
        /*0034*/ 	.word	index@(sigmoid_f32)
        /*0038*/ 	.word	0x00000000


	//----- nvinfo : EIATTR_REGCOUNT
	.align		4
.L_9:
        /*003c*/ 	.byte	0x04, 0x2f
        /*003e*/ 	.short	(.L_11 - .L_10)
	.align		4
.L_10:
        /*0040*/ 	.word	index@(softmax_f32)
        /*0044*/ 	.word	0x00000014


	//----- nvinfo : EIATTR_FRAME_SIZE
	.align		4
.L_11:
        /*0048*/ 	.byte	0x04, 0x11
        /*004a*/ 	.short	(.L_13 - .L_12)
	.align		4
.L_12:
        /*004c*/ 	.word	index@($__internal_4_$__cuda_sm20_rcp_rn_f32_slowpath)
        /*0050*/ 	.word	0x00000000


	//----- nvinfo : EIATTR_FRAME_SIZE
	.align		4
.L_13:
        /*0054*/ 	.byte	0x04, 0x11
        /*0056*/ 	.short	(.L_15 - .L_14)
	.align		4
.L_14:
        /*0058*/ 	.word	index@(softmax_f32)
        /*005c*/ 	.word	0x00000000


	//----- nvinfo : EIATTR_REGCOUNT
	.align		4
.L_15:
        /*0060*/ 	.byte	0x04, 0x2f
        /*0062*/ 	.short	(.L_17 - .L_16)
	.align		4
.L_16:
        /*0064*/ 	.word	index@(softmax_dim_f32)
        /*0068*/ 	.word	0x00000020


	//----- nvinfo : EIATTR_FRAME_SIZE
	.align		4
.L_17:
        /*006c*/ 	.byte	0x04, 0x11
        /*006e*/ 	.short	(.L_19 - .L_18)
	.align		4
.L_18:
        /*0070*/ 	.word	index@($__internal_3_$__cuda_sm20_rcp_rn_f32_slowpath)
        /*0074*/ 	.word	0x00000000


	//----- nvinfo : EIATTR_FRAME_SIZE
	.align		4
.L_19:
        /*0078*/ 	.byte	0x04, 0x11
        /*007a*/ 	.short	(.L_21 - .L_20)
	.align		4
.L_20:
        /*007c*/ 	.word	index@(softmax_dim_f32)
        /*0080*/ 	.word	0x00000000


	//----- nvinfo : EIATTR_REGCOUNT
	.align		4
.L_21:
        /*0084*/ 	.byte	0x04, 0x2f
        /*0086*/ 	.short	(.L_23 - .L_22)
	.align		4
.L_22:
        /*0088*/ 	.word	index@(relu_f64)
        /*008c*/ 	.word	0x00000010


	//----- nvinfo : EIATTR_FRAME_SIZE
	.align		4
.L_23:
        /*0090*/ 	.byte	0x04, 0x11
        /*0092*/ 	.short	(.L_25 - .L_24)
	.align		4
.L_24:
        /*0094*/ 	.word	index@(relu_f64)
        /*0098*/ 	.word	0x00000000


	//----- nvinfo : EIATTR_REGCOUNT
	.align		4
.L_25:
        /*009c*/ 	.byte	0x04, 0x2f
        /*009e*/ 	.short	(.L_27 - .L_26)
	.align		4
.L_26:
        /*00a0*/ 	.word	index@(sigmoid_f64)
        /*00a4*/ 	.word	0x0000000e


	//----- nvinfo : EIATTR_FRAME_SIZE
	.align		4
.L_27:
        /*00a8*/ 	.byte	0x04, 0x11
        /*00aa*/ 	.short	(.L_29 - .L_28)
	.align		4
.L_28:
        /*00ac*/ 	.word	index@($__internal_2_$__cuda_sm20_dblrcp_rn_slowpath_v3)
        /*00b0*/ 	.word	0x00000000


	//----- nvinfo : EIATTR_FRAME_SIZE
	.align		4
.L_29:
        /*00b4*/ 	.byte	0x04, 0x11
        /*00b6*/ 	.short	(.L_31 - .L_30)
	.align		4
.L_30:
        /*00b8*/ 	.word	index@(sigmoid_f64)
        /*00bc*/ 	.word	0x00000000


	//----- nvinfo : EIATTR_REGCOUNT
	.align		4
.L_31:
        /*00c0*/ 	.byte	0x04, 0x2f
        /*00c2*/ 	.short	(.L_33 - .L_32)
	.align		4
.L_32:
        /*00c4*/ 	.word	index@(softmax_f64)
        /*00c8*/ 	.word	0x00000018


	//----- nvinfo : EIATTR_FRAME_SIZE
	.align		4
.L_33:
        /*00cc*/ 	.byte	0x04, 0x11
        /*00ce*/ 	.short	(.L_35 - .L_34)
	.align		4
.L_34:
        /*00d0*/ 	.word	index@($__internal_1_$__cuda_sm20_dblrcp_rn_slowpath_v3)
        /*00d4*/ 	.word	0x00000000


	//----- nvinfo : EIATTR_FRAME_SIZE
	.align		4
.L_35:
        /*00d8*/ 	.byte	0x04, 0x11
        /*00da*/ 	.short	(.L_37 - .L_36)
	.align		4
.L_36:
        /*00dc*/ 	.word	index@(softmax_f64)
        /*00e0*/ 	.word	0x00000000


	//----- nvinfo : EIATTR_REGCOUNT
	.align		4
.L_37:
        /*00e4*/ 	.byte	0x04, 0x2f
        /*00e6*/ 	.short	(.L_39 - .L_38)
	.align		4
.L_38:
        /*00e8*/ 	.word	index@(softmax_dim_f64)
        /*00ec*/ 	.word	0x00000020


	//----- nvinfo : EIATTR_FRAME_SIZE
	.align		4
.L_39:
        /*00f0*/ 	.byte	0x04, 0x11
        /*00f2*/ 	.short	(.L_41 - .L_40)
	.align		4
.L_40:
        /*00f4*/ 	.word	index@($__internal_0_$__cuda_sm20_dblrcp_rn_slowpath_v3)
        /*00f8*/ 	.word	0x00000000


	//----- nvinfo : EIATTR_FRAME_SIZE
	.align		4
.L_41:
        /*00fc*/ 	.byte	0x04, 0x11
        /*00fe*/ 	.short	(.L_43 - .L_42)
	.align		4
.L_42:
        /*0100*/ 	.word	index@(softmax_dim_f64)
        /*0104*/ 	.word	0x00000000


	//----- nvinfo : EIATTR_MIN_STACK_SIZE
	.align		4
.L_43:
        /*0108*/ 	.byte	0x04, 0x12
        /*010a*/ 	.short	(.L_45 - .L_44)
	.align		4
.L_44:
        /*010c*/ 	.word	index@(softmax_dim_f64)
        /*0110*/ 	.word	0x00000000


	//----- nvinfo : EIATTR_MIN_STACK_SIZE
	.align		4
.L_45:
        /*0114*/ 	.byte	0x04, 0x12
        /*0116*/ 	.short	(.L_47 - .L_46)
	.align		4
.L_46:
        /*0118*/ 	.word	index@(softmax_f64)
        /*011c*/ 	.word	0x00000000


	//----- nvinfo : EIATTR_MIN_STACK_SIZE
	.align		4
.L_47:
        /*0120*/ 	.byte	0x04, 0x12
        /*0122*/ 	.short	(.L_49 - .L_48)
	.align		4
.L_48:
        /*0124*/ 	.word	index@(sigmoid_f64)
        /*0128*/ 	.word	0x00000000


	//----- nvinfo : EIATTR_MIN_STACK_SIZE
	.align		4
.L_49:
        /*012c*/ 	.byte	0x04, 0x12
        /*012e*/ 	.short	(.L_51 - .L_50)
	.align		4
.L_50:
        /*0130*/ 	.word	index@(relu_f64)
        /*0134*/ 	.word	0x00000000


	//----- nvinfo : EIATTR_MIN_STACK_SIZE
	.align		4
.L_51:
        /*0138*/ 	.byte	0x04, 0x12
        /*013a*/ 	.short	(.L_53 - .L_52)
	.align		4
.L_52:
        /*013c*/ 	.word	index@(softmax_dim_f32)
        /*0140*/ 	.word	0x00000000


	//----- nvinfo : EIATTR_MIN_STACK_SIZE
	.align		4
.L_53:
        /*0144*/ 	.byte	0x04, 0x12
        /*0146*/ 	.short	(.L_55 - .L_54)
	.align		4
.L_54:
        /*0148*/ 	.word	index@(softmax_f32)
        /*014c*/ 	.word	0x00000000


	//----- nvinfo : EIATTR_MIN_STACK_SIZE
	.align		4
.L_55:
        /*0150*/ 	.byte	0x04, 0x12
        /*0152*/ 	.short	(.L_57 - .L_56)
	.align		4
.L_56:
        /*0154*/ 	.word	index@(sigmoid_f32)
        /*0158*/ 	.word	0x00000000


	//----- nvinfo : EIATTR_MIN_STACK_SIZE
	.align		4
.L_57:
        /*015c*/ 	.byte	0x04, 0x12
        /*015e*/ 	.short	(.L_59 - .L_58)
	.align		4
.L_58:
        /*0160*/ 	.word	index@(relu_f32)
        /*0164*/ 	.word	0x00000000
.L_59:


//--------------------- .nv.compat                --------------------------
	.section	.nv.compat,"",@"SHT_CUDA_COMPAT_INFO"
	.align	4
        /*0000*/ 	.byte	0x02, 0x09, 0x00, 0x00, 0x02, 0x02, 0x01, 0x00, 0x02, 0x05, 0x05, 0x00, 0x03, 0x07, 0x01, 0x01
        /*0010*/ 	.byte	0x02, 0x03, 0x00, 0x00, 0x02, 0x06, 0x01, 0x00, 0x04, 0x0b, 0x08, 0x00, 0x01, 0x00, 0x00, 0x00
        /*0020*/ 	.byte	0x00, 0x00, 0x00, 0x00


//--------------------- .nv.info.softmax_dim_f64  --------------------------
	.section	.nv.info.softmax_dim_f64,"",@"SHT_CUDA_INFO"
	.sectionflags	@""
	.align	4


	//----- nvinfo : EIATTR_CUDA_API_VERSION
	.align		4
        /*0000*/ 	.byte	0x04, 0x37
        /*0002*/ 	.short	(.L_61 - .L_60)
.L_60:
        /*0004*/ 	.word	0x00000082


	//----- nvinfo : EIATTR_KPARAM_INFO
	.align		4
.L_61:
        /*0008*/ 	.byte	0x04, 0x17
        /*000a*/ 	.short	(.L_63 - .L_62)
.L_62:
        /*000c*/ 	.word	0x00000000
        /*0010*/ 	.short	0x0004
        /*0012*/ 	.short	0x0018
        /*0014*/ 	.byte	0x00, 0xf0, 0x11, 0x00


	//----- nvinfo : EIATTR_KPARAM_INFO
	.align		4
.L_63:
        /*0018*/ 	.byte	0x04, 0x17
        /*001a*/ 	.short	(.L_65 - .L_64)
.L_64:
        /*001c*/ 	.word	0x00000000
        /*0020*/ 	.short	0x0003
        /*0022*/ 	.short	0x0014
        /*0024*/ 	.byte	0x00, 0xf0, 0x11, 0x00


	//----- nvinfo : EIATTR_KPARAM_INFO
	.align		4
.L_65:
        /*0028*/ 	.byte	0x04, 0x17
        /*002a*/ 	.short	(.L_67 - .L_66)
.L_66:
        /*002c*/ 	.word	0x00000000
        /*0030*/ 	.short	0x0002
        /*0032*/ 	.short	0x0010
        /*0034*/ 	.byte	0x00, 0xf0, 0x11, 0x00


	//----- nvinfo : EIATTR_KPARAM_INFO
	.align		4
.L_67:
        /*0038*/ 	.byte	0x04, 0x17
        /*003a*/ 	.short	(.L_69 - .L_68)
.L_68:
        /*003c*/ 	.word	0x00000000
        /*0040*/ 	.short	0x0001
        /*0042*/ 	.short	0x0008
        /*0044*/ 	.byte	0x00, 0xf5, 0x21, 0x00


	//----- nvinfo : EIATTR_KPARAM_INFO
	.align		4
.L_69:
        /*0048*/ 	.byte	0x04, 0x17
        /*004a*/ 	.short	(.L_71 - .L_70)
.L_70:
        /*004c*/ 	.word	0x00000000
        /*0050*/ 	.short	0x0000
        /*0052*/ 	.short	0x0000
        /*0054*/ 	.byte	0x00, 0xf5, 0x21, 0x00


	//----- nvinfo : EIATTR_SPARSE_MMA_MASK
	.align		4
.L_71:
        /*0058*/ 	.byte	0x03, 0x50
        /*005a*/ 	.short	0x0000


	//----- nvinfo : EIATTR_MAXREG_COUNT
	.align		4
        /*005c*/ 	.byte	0x03, 0x1b
        /*005e*/ 	.short	0x00ff


	//----- nvinfo : EIATTR_MERCURY_ISA_VERSION
	.align		4
        /*0060*/ 	.byte	0x03, 0x5f
        /*0062*/ 	.short	0x0101


	//----- nvinfo : EIATTR_VRC_CTA_INIT_COUNT
	.align		4
        /*0064*/ 	.byte	0x02, 0x4a
	.zero		1
	.zero		1


	//----- nvinfo : EIATTR_EXIT_INSTR_OFFSETS
	.align		4
        /*0068*/ 	.byte	0x04, 0x1c
        /*006a*/ 	.short	(.L_73 - .L_72)


	//   ....[0]....
.L_72:
        /*006c*/ 	.word	0x00000080


	//   ....[1]....
        /*0070*/ 	.word	0x00002670


	//   ....[2]....
        /*0074*/ 	.word	0x00002f30


	//   ....[3]....
        /*0078*/ 	.word	0x00003230


	//   ....[4]....
        /*007c*/ 	.word	0x000033f0


	//   ....[5]....
        /*0080*/ 	.word	0x000034d0


	//----- nvinfo : EIATTR_CRS_STACK_SIZE
	.align		4
.L_73:
        /*0084*/ 	.byte	0x04, 0x1e
        /*0086*/ 	.short	(.L_75 - .L_74)
.L_74:
        /*0088*/ 	.word	0x00000000


	//----- nvinfo : EIATTR_CBANK_PARAM_SIZE
	.align		4
.L_75:
        /*008c*/ 	.byte	0x03, 0x19
        /*008e*/ 	.short	0x001c


	//----- nvinfo : EIATTR_PARAM_CBANK
	.align		4
        /*0090*/ 	.byte	0x04, 0x0a
        /*0092*/ 	.short	(.L_77 - .L_76)
	.align		4
.L_76:
        /*0094*/ 	.word	index@(.nv.constant0.softmax_dim_f64)
        /*0098*/ 	.short	0x0380
        /*009a*/ 	.short	0x001c


	//----- nvinfo : EIATTR_SW_WAR
	.align		4
.L_77:
        /*009c*/ 	.byte	0x04, 0x36
        /*009e*/ 	.short	(.L_79 - .L_78)
.L_78:
        /*00a0*/ 	.word	0x00000008
.L_79:


//--------------------- .nv.info.softmax_f64      --------------------------
	.section	.nv.info.softmax_f64,"",@"SHT_CUDA_INFO"
	.sectionflags	@""
	.align	4


	//----- nvinfo : EIATTR_CUDA_API_VERSION
	.align		4
        /*0000*/ 	.byte	0x04, 0x37
        /*0002*/ 	.short	(.L_81 - .L_80)
.L_80:
        /*0004*/ 	.word	0x00000082


	//----- nvinfo : EIATTR_KPARAM_INFO
	.align		4
.L_81:
        /*0008*/ 	.byte	0x04, 0x17
        /*000a*/ 	.short	(.L_83 - .L_82)
.L_82:
        /*000c*/ 	.word	0x00000000
        /*0010*/ 	.short	0x0003
        /*0012*/ 	.short	0x0014
        /*0014*/ 	.byte	0x00, 0xf0, 0x11, 0x00


	//----- nvinfo : EIATTR_KPARAM_INFO
	.align		4
.L_83:
        /*0018*/ 	.byte	0x04, 0x17
        /*001a*/ 	.short	(.L_85 - .L_84)
.L_84:
        /*001c*/ 	.word	0x00000000
        /*0020*/ 	.short	0x0002
        /*0022*/ 	.short	0x0010
        /*0024*/ 	.byte	0x00, 0xf0, 0x11, 0x00


	//----- nvinfo : EIATTR_KPARAM_INFO
	.align		4
.L_85:
        /*0028*/ 	.byte	0x04, 0x17
        /*002a*/ 	.short	(.L_87 - .L_86)
.L_86:
        /*002c*/ 	.word	0x00000000
        /*0030*/ 	.short	0x0001
        /*0032*/ 	.short	0x0008
        /*0034*/ 	.byte	0x00, 0xf5, 0x21, 0x00


	//----- nvinfo : EIATTR_KPARAM_INFO
	.align		4
.L_87:
        /*0038*/ 	.byte	0x04, 0x17
        /*003a*/ 	.short	(.L_89 - .L_88)
.L_88:
        /*003c*/ 	.word	0x00000000
        /*0040*/ 	.short	0x0000
        /*0042*/ 	.short	0x0000
        /*0044*/ 	.byte	0x00, 0xf5, 0x21, 0x00


	//----- nvinfo : EIATTR_SPARSE_MMA_MASK
	.align		4
.L_89:
        /*0048*/ 	.byte	0x03, 0x50
        /*004a*/ 	.short	0x0000


	//----- nvinfo : EIATTR_MAXREG_COUNT
	.align		4
        /*004c*/ 	.byte	0x03, 0x1b
        /*004e*/ 	.short	0x00ff


	//----- nvinfo : EIATTR_NUM_BARRIERS
	.align		4
        /*0050*/ 	.byte	0x02, 0x4c
        /*0052*/ 	.byte	0x01
	.zero		1


	//----- nvinfo : EIATTR_MERCURY_ISA_VERSION
	.align		4
        /*0054*/ 	.byte	0x03, 0x5f
        /*0056*/ 	.short	0x0101


	//----- nvinfo : EIATTR_VRC_CTA_INIT_COUNT
	.align		4
        /*0058*/ 	.byte	0x02, 0x4a
	.zero		1
	.zero		1


	//----- nvinfo : EIATTR_EXIT_INSTR_OFFSETS
	.align		4
        /*005c*/ 	.byte	0x04, 0x1c
        /*005e*/ 	.short	(.L_91 - .L_90)


	//   ....[0]....
.L_90:
        /*0060*/ 	.word	0x00000040


	//   ....[1]....
        /*0064*/ 	.word	0x00000a70


	//   ....[2]....
        /*0068*/ 	.word	0x00000bd0


	//----- nvinfo : EIATTR_CRS_STACK_SIZE
	.align		4
.L_91:
        /*006c*/ 	.byte	0x04, 0x1e
        /*006e*/ 	.short	(.L_93 - .L_92)
.L_92:
        /*0070*/ 	.word	0x00000000


	//----- nvinfo : EIATTR_CBANK_PARAM_SIZE
	.align		4
.L_93:
        /*0074*/ 	.byte	0x03, 0x19
        /*0076*/ 	.short	0x0018


	//----- nvinfo : EIATTR_PARAM_CBANK
	.align		4
        /*0078*/ 	.byte	0x04, 0x0a
        /*007a*/ 	.short	(.L_95 - .L_94)
	.align		4
.L_94:
        /*007c*/ 	.word	index@(.nv.constant0.softmax_f64)
        /*0080*/ 	.short	0x0380
        /*0082*/ 	.short	0x0018


	//----- nvinfo : EIATTR_SW_WAR
	.align		4
.L_95:
        /*0084*/ 	.byte	0x04, 0x36
        /*0086*/ 	.short	(.L_97 - .L_96)
.L_96:
        /*0088*/ 	.word	0x00000008
.L_97:


//--------------------- .nv.info.sigmoid_f64      --------------------------
	.section	.nv.info.sigmoid_f64,"",@"SHT_CUDA_INFO"
	.sectionflags	@""
	.align	4


	//----- nvinfo : EIATTR_CUDA_API_VERSION
	.align		4
        /*0000*/ 	.byte	0x04, 0x37
        /*0002*/ 	.short	(.L_99 - .L_98)
.L_98:
        /*0004*/ 	.word	0x00000082


	//----- nvinfo : EIATTR_KPARAM_INFO
	.align		4
.L_99:
        /*0008*/ 	.byte	0x04, 0x17
        /*000a*/ 	.short	(.L_101 - .L_100)
.L_100:
        /*000c*/ 	.word	0x00000000
        /*0010*/ 	.short	0x0002
        /*0012*/ 	.short	0x0010
        /*0014*/ 	.byte	0x00, 0xf0, 0x11, 0x00


	//----- nvinfo : EIATTR_KPARAM_INFO
	.align		4
.L_101:
        /*0018*/ 	.byte	0x04, 0x17
        /*001a*/ 	.short	(.L_103 - .L_102)
.L_102:
        /*001c*/ 	.word	0x00000000
        /*0020*/ 	.short	0x0001
        /*0022*/ 	.short	0x0008
        /*0024*/ 	.byte	0x00, 0xf5, 0x21, 0x00


	//----- nvinfo : EIATTR_KPARAM_INFO
	.align		4
.L_103:
        /*0028*/ 	.byte	0x04, 0x17
        /*002a*/ 	.short	(.L_105 - .L_104)
.L_104:
        /*002c*/ 	.word	0x00000000
        /*0030*/ 	.short	0x0000
        /*0032*/ 	.short	0x0000
        /*0034*/ 	.byte	0x00, 0xf5, 0x21, 0x00


	//----- nvinfo : EIATTR_SPARSE_MMA_MASK
	.align		4
.L_105:
        /*0038*/ 	.byte	0x03, 0x50
        /*003a*/ 	.short	0x0000


	//----- nvinfo : EIATTR_MAXREG_COUNT
	.align		4
        /*003c*/ 	.byte	0x03, 0x1b
        /*003e*/ 	.short	0x00ff


	//----- nvinfo : EIATTR_MERCURY_ISA_VERSION
	.align		4
        /*0040*/ 	.byte	0x03, 0x5f
        /*0042*/ 	.short	0x0101


	//----- nvinfo : EIATTR_VRC_CTA_INIT_COUNT
	.align		4
        /*0044*/ 	.byte	0x02, 0x4a
	.zero		1
	.zero		1


	//----- nvinfo : EIATTR_EXIT_INSTR_OFFSETS
	.align		4
        /*0048*/ 	.byte	0x04, 0x1c
        /*004a*/ 	.short	(.L_107 - .L_106)


	//   ....[0]....
.L_106:
        /*004c*/ 	.word	0x00000070


	//   ....[1]....
        /*0050*/ 	.word	0x000005b0


	//----- nvinfo : EIATTR_CRS_STACK_SIZE
	.align		4
.L_107:
        /*0054*/ 	.byte	0x04, 0x1e
        /*0056*/ 	.short	(.L_109 - .L_108)
.L_108:
        /*0058*/ 	.word	0x00000000


	//----- nvinfo : EIATTR_CBANK_PARAM_SIZE
	.align		4
.L_109:
        /*005c*/ 	.byte	0x03, 0x19
        /*005e*/ 	.short	0x0014


	//----- nvinfo : EIATTR_PARAM_CBANK
	.align		4
        /*0060*/ 	.byte	0x04, 0x0a
        /*0062*/ 	.short	(.L_111 - .L_110)
	.align		4
.L_110:
        /*0064*/ 	.word	index@(.nv.constant0.sigmoid_f64)
        /*0068*/ 	.short	0x0380
        /*006a*/ 	.short	0x0014


	//----- nvinfo : EIATTR_SW_WAR
	.align		4
.L_111:
        /*006c*/ 	.byte	0x04, 0x36
        /*006e*/ 	.short	(.L_113 - .L_112)
.L_112:
        /*0070*/ 	.word	0x00000008
.L_113:


//--------------------- .nv.info.relu_f64         --------------------------
	.section	.nv.info.relu_f64,"",@"SHT_CUDA_INFO"
	.sectionflags	@""
	.align	4


	//----- nvinfo : EIATTR_CUDA_API_VERSION
	.align		4
        /*0000*/ 	.byte	0x04, 0x37
        /*0002*/ 	.short	(.L_115 - .L_114)
.L_114:
        /*0004*/ 	.word	0x00000082


	//----- nvinfo : EIATTR_KPARAM_INFO
	.align		4
.L_115:
        /*0008*/ 	.byte	0x04, 0x17
        /*000a*/ 	.short	(.L_117 - .L_116)
.L_116:
        /*000c*/ 	.word	0x00000000
        /*0010*/ 	.short	0x0002
        /*0012*/ 	.short	0x0010
        /*0014*/ 	.byte	0x00, 0xf0, 0x11, 0x00


	//----- nvinfo : EIATTR_KPARAM_INFO
	.align		4
.L_117:
        /*0018*/ 	.byte	0x04, 0x17
        /*001a*/ 	.short	(.L_119 - .L_118)
.L_118:
        /*001c*/ 	.word	0x00000000
        /*0020*/ 	.short	0x0001
        /*0022*/ 	.short	0x0008
        /*0024*/ 	.byte	0x00, 0xf5, 0x21, 0x00


	//----- nvinfo : EIATTR_KPARAM_INFO
	.align		4
.L_119:
        /*0028*/ 	.byte	0x04, 0x17
        /*002a*/ 	.short	(.L_121 - .L_120)
.L_120:
        /*002c*/ 	.word	0x00000000
        /*0030*/ 	.short	0x0000
        /*0032*/ 	.short	0x0000
        /*0034*/ 	.byte	0x00, 0xf5, 0x21, 0x00


	//----- nvinfo : EIATTR_SPARSE_MMA_MASK
	.align		4
.L_121:
        /*0038*/ 	.byte	0x03, 0x50
        /*003a*/ 	.short	0x0000


	//----- nvinfo : EIATTR_MAXREG_COUNT
	.align		4
        /*003c*/ 	.byte	0x03, 0x1b
        /*003e*/ 	.short	0x00ff


	//----- nvinfo : EIATTR_MERCURY_ISA_VERSION
	.align		4
        /*0040*/ 	.byte	0x03, 0x5f
        /*0042*/ 	.short	0x0101


	//----- nvinfo : EIATTR_VRC_CTA_INIT_COUNT
	.align		4
        /*0044*/ 	.byte	0x02, 0x4a
	.zero		1
	.zero		1


	//----- nvinfo : EIATTR_EXIT_INSTR_OFFSETS
	.align		4
        /*0048*/ 	.byte	0x04, 0x1c
        /*004a*/ 	.short	(.L_123 - .L_122)


	//   ....[0]....
.L_122:
        /*004c*/ 	.word	0x00000070


	//   ....[1]....
        /*0050*/ 	.word	0x00000180


	//----- nvinfo : EIATTR_CBANK_PARAM_SIZE
	.align		4
.L_123:
        /*0054*/ 	.byte	0x03, 0x19
        /*0056*/ 	.short	0x0014


	//----- nvinfo : EIATTR_PARAM_CBANK
	.align		4
        /*0058*/ 	.byte	0x04, 0x0a
        /*005a*/ 	.short	(.L_125 - .L_124)
	.align		4
.L_124:
        /*005c*/ 	.word	index@(.nv.constant0.relu_f64)
        /*0060*/ 	.short	0x0380
        /*0062*/ 	.short	0x0014


	//----- nvinfo : EIATTR_SW_WAR
	.align		4
.L_125:
        /*0064*/ 	.byte	0x04, 0x36
        /*0066*/ 	.short	(.L_127 - .L_126)
.L_126:
        /*0068*/ 	.word	0x00000008
.L_127:


//--------------------- .nv.info.softmax_dim_f32  --------------------------
	.section	.nv.info.softmax_dim_f32,"",@"SHT_CUDA_INFO"
	.sectionflags	@""
	.align	4


	//----- nvinfo : EIATTR_CUDA_API_VERSION
	.align		4
        /*0000*/ 	.byte	0x04, 0x37
        /*0002*/ 	.short	(.L_129 - .L_128)
.L_128:
        /*0004*/ 	.word	0x00000082


	//----- nvinfo : EIATTR_KPARAM_INFO
	.align		4
.L_129:
        /*0008*/ 	.byte	0x04, 0x17
        /*000a*/ 	.short	(.L_131 - .L_130)
.L_130:
        /*000c*/ 	.word	0x00000000
        /*0010*/ 	.short	0x0004
        /*0012*/ 	.short	0x0018
        /*0014*/ 	.byte	0x00, 0xf0, 0x11, 0x00


	//----- nvinfo : EIATTR_KPARAM_INFO
	.align		4
.L_131:
        /*0018*/ 	.byte	0x04, 0x17
        /*001a*/ 	.short	(.L_133 - .L_132)
.L_132:
        /*001c*/ 	.word	0x00000000
        /*0020*/ 	.short	0x0003
        /*0022*/ 	.short	0x0014
        /*0024*/ 	.byte	0x00, 0xf0, 0x11, 0x00


	//----- nvinfo : EIATTR_KPARAM_INFO
	.align		4
.L_133:
        /*0028*/ 	.byte	0x04, 0x17
        /*002a*/ 	.short	(.L_135 - .L_134)
.L_134:
        /*002c*/ 	.word	0x00000000
        /*0030*/ 	.short	0x0002
        /*0032*/ 	.short	0x0010
        /*0034*/ 	.byte	0x00, 0xf0, 0x11, 0x00


	//----- nvinfo : EIATTR_KPARAM_INFO
	.align		4
.L_135:
        /*0038*/ 	.byte	0x04, 0x17
        /*003a*/ 	.short	(.L_137 - .L_136)
.L_136:
        /*003c*/ 	.word	0x00000000
        /*0040*/ 	.short	0x0001
        /*0042*/ 	.short	0x0008
        /*0044*/ 	.byte	0x00, 0xf5, 0x21, 0x00


	//----- nvinfo : EIATTR_KPARAM_INFO
	.align		4
.L_137:
        /*0048*/ 	.byte	0x04, 0x17
        /*004a*/ 	.short	(.L_139 - .L_138)
.L_138:
        /*004c*/ 	.word	0x00000000
        /*0050*/ 	.short	0x0000
        /*0052*/ 	.short	0x0000
        /*0054*/ 	.byte	0x00, 0xf5, 0x21, 0x00


	//----- nvinfo : EIATTR_SPARSE_MMA_MASK
	.align		4
.L_139:
        /*0058*/ 	.byte	0x03, 0x50
        /*005a*/ 	.short	0x0000


	//----- nvinfo : EIATTR_MAXREG_COUNT
	.align		4
        /*005c*/ 	.byte	0x03, 0x1b
        /*005e*/ 	.short	0x00ff


	//----- nvinfo : EIATTR_MERCURY_ISA_VERSION
	.align		4
        /*0060*/ 	.byte	0x03, 0x5f
        /*0062*/ 	.short	0x0101


	//----- nvinfo : EIATTR_VRC_CTA_INIT_COUNT
	.align		4
        /*0064*/ 	.byte	0x02, 0x4a
	.zero		1
	.zero		1


	//----- nvinfo : EIATTR_EXIT_INSTR_OFFSETS
	.align		4
        /*0068*/ 	.byte	0x04, 0x1c
        /*006a*/ 	.short	(.L_141 - .L_140)


	//   ....[0]....
.L_140:
        /*006c*/ 	.word	0x00000070


	//   ....[1]....
        /*0070*/ 	.word	0x00001df0


	//   ....[2]....
        /*0074*/ 	.word	0x000025c0


	//   ....[3]....
        /*0078*/ 	.word	0x000028c0


	//   ....[4]....
        /*007c*/ 	.word	0x00002a80


	//   ....[5]....
        /*0080*/ 	.word	0x00002b60


	//----- nvinfo : EIATTR_CRS_STACK_SIZE
	.align		4
.L_141:
        /*0084*/ 	.byte	0x04, 0x1e
        /*0086*/ 	.short	(.L_143 - .L_142)
.L_142:
        /*0088*/ 	.word	0x00000000


	//----- nvinfo : EIATTR_CBANK_PARAM_SIZE
	.align		4
.L_143:
        /*008c*/ 	.byte	0x03, 0x19
        /*008e*/ 	.short	0x001c


	//----- nvinfo : EIATTR_PARAM_CBANK
	.align		4
        /*0090*/ 	.byte	0x04, 0x0a
        /*0092*/ 	.short	(.L_145 - .L_144)
	.align		4
.L_144:
        /*0094*/ 	.word	index@(.nv.constant0.softmax_dim_f32)
        /*0098*/ 	.short	0x0380
        /*009a*/ 	.short	0x001c


	//----- nvinfo : EIATTR_SW_WAR
	.align		4
.L_145:
        /*009c*/ 	.byte	0x04, 0x36
        /*009e*/ 	.short	(.L_147 - .L_146)
.L_146:
        /*00a0*/ 	.word	0x00000008
.L_147:


//--------------------- .nv.info.softmax_f32      --------------------------
	.section	.nv.info.softmax_f32,"",@"SHT_CUDA_INFO"
	.sectionflags	@""
	.align	4


	//----- nvinfo : EIATTR_CUDA_API_VERSION
	.align		4
        /*0000*/ 	.byte	0x04, 0x37
        /*0002*/ 	.short	(.L_149 - .L_148)
.L_148:
        /*0004*/ 	.word	0x00000082


	//----- nvinfo : EIATTR_KPARAM_INFO
	.align		4
.L_149:
        /*0008*/ 	.byte	0x04, 0x17
        /*000a*/ 	.short	(.L_151 - .L_150)
.L_150:
        /*000c*/ 	.word	0x00000000
        /*0010*/ 	.short	0x0003
        /*0012*/ 	.short	0x0014
        /*0014*/ 	.byte	0x00, 0xf0, 0x11, 0x00


	//----- nvinfo : EIATTR_KPARAM_INFO
	.align		4
.L_151:
        /*0018*/ 	.byte	0x04, 0x17
        /*001a*/ 	.short	(.L_153 - .L_152)
.L_152:
        /*001c*/ 	.word	0x00000000
        /*0020*/ 	.short	0x0002
        /*0022*/ 	.short	0x0010
        /*0024*/ 	.byte	0x00, 0xf0, 0x11, 0x00


	//----- nvinfo : EIATTR_KPARAM_INFO
	.align		4
.L_153:
        /*0028*/ 	.byte	0x04, 0x17
        /*002a*/ 	.short	(.L_155 - .L_154)
.L_154:
        /*002c*/ 	.word	0x00000000
        /*0030*/ 	.short	0x0001
        /*0032*/ 	.short	0x0008
        /*0034*/ 	.byte	0x00, 0xf5, 0x21, 0x00


	//----- nvinfo : EIATTR_KPARAM_INFO
	.align		4
.L_155:
        /*0038*/ 	.byte	0x04, 0x17
        /*003a*/ 	.short	(.L_157 - .L_156)
.L_156:
        /*003c*/ 	.word	0x00000000
        /*0040*/ 	.short	0x0000
        /*0042*/ 	.short	0x0000
        /*0044*/ 	.byte	0x00, 0xf5, 0x21, 0x00


	//----- nvinfo : EIATTR_SPARSE_MMA_MASK
	.align		4
.L_157:
        /*0048*/ 	.byte	0x03, 0x50
        /*004a*/ 	.short	0x0000


	//----- nvinfo : EIATTR_MAXREG_COUNT
	.align		4
        /*004c*/ 	.byte	0x03, 0x1b
        /*004e*/ 	.short	0x00ff


	//----- nvinfo : EIATTR_NUM_BARRIERS
	.align		4
        /*0050*/ 	.byte	0x02, 0x4c
        /*0052*/ 	.byte	0x01
	.zero		1


	//----- nvinfo : EIATTR_MERCURY_ISA_VERSION
	.align		4
        /*0054*/ 	.byte	0x03, 0x5f
        /*0056*/ 	.short	0x0101


	//----- nvinfo : EIATTR_VRC_CTA_INIT_COUNT
	.align		4
        /*0058*/ 	.byte	0x02, 0x4a
	.zero		1
	.zero		1


	//----- nvinfo : EIATTR_EXIT_INSTR_OFFSETS
	.align		4
        /*005c*/ 	.byte	0x04, 0x1c
        /*005e*/ 	.short	(.L_159 - .L_158)


	//   ....[0]....
.L_158:
        /*0060*/ 	.word	0x00000040


	//   ....[1]....
        /*0064*/ 	.word	0x00000650


	//   ....[2]....
        /*0068*/ 	.word	0x00000790


	//----- nvinfo : EIATTR_CRS_STACK_SIZE
	.align		4
.L_159:
        /*006c*/ 	.byte	0x04, 0x1e
        /*006e*/ 	.short	(.L_161 - .L_160)
.L_160:
        /*0070*/ 	.word	0x00000000


	//----- nvinfo : EIATTR_CBANK_PARAM_SIZE
	.align		4
.L_161:
        /*0074*/ 	.byte	0x03, 0x19
        /*0076*/ 	.short	0x0018


	//----- nvinfo : EIATTR_PARAM_CBANK
	.align		4
        /*0078*/ 	.byte	0x04, 0x0a
        /*007a*/ 	.short	(.L_163 - .L_162)
	.align		4
.L_162:
        /*007c*/ 	.word	index@(.nv.constant0.softmax_f32)
        /*0080*/ 	.short	0x0380
        /*0082*/ 	.short	0x0018


	//----- nvinfo : EIATTR_SW_WAR
	.align		4
.L_163:
        /*0084*/ 	.byte	0x04, 0x36
        /*0086*/ 	.short	(.L_165 - .L_164)
.L_164:
        /*0088*/ 	.word	0x00000008
.L_165:


//--------------------- .nv.info.sigmoid_f32      --------------------------
	.section	.nv.info.sigmoid_f32,"",@"SHT_CUDA_INFO"
	.sectionflags	@""
	.align	4


	//----- nvinfo : EIATTR_CUDA_API_VERSION
	.align		4
        /*0000*/ 	.byte	0x04, 0x37
        /*0002*/ 	.short	(.L_167 - .L_166)
.L_166:
        /*0004*/ 	.word	0x00000082


	//----- nvinfo : EIATTR_KPARAM_INFO
	.align		4
.L_167:
        /*0008*/ 	.byte	0x04, 0x17
        /*000a*/ 	.short	(.L_169 - .L_168)
.L_168:
        /*000c*/ 	.word	0x00000000
        /*0010*/ 	.short	0x0002
        /*0012*/ 	.short	0x0010
        /*0014*/ 	.byte	0x00, 0xf0, 0x11, 0x00


	//----- nvinfo : EIATTR_KPARAM_INFO
	.align		4
.L_169:
        /*0018*/ 	.byte	0x04, 0x17
        /*001a*/ 	.short	(.L_171 - .L_170)
.L_170:
        /*001c*/ 	.word	0x00000000
        /*0020*/ 	.short	0x0001
        /*0022*/ 	.short	0x0008
        /*0024*/ 	.byte	0x00, 0xf5, 0x21, 0x00


	//----- nvinfo : EIATTR_KPARAM_INFO
	.align		4
.L_171:
        /*0028*/ 	.byte	0x04, 0x17
        /*002a*/ 	.short	(.L_173 - .L_172)
.L_172:
        /*002c*/ 	.word	0x00000000
        /*0030*/ 	.short	0x0000
        /*0032*/ 	.short	0x0000
        /*0034*/ 	.byte	0x00, 0xf5, 0x21, 0x00


	//----- nvinfo : EIATTR_SPARSE_MMA_MASK
	.align		4
.L_173:
        /*0038*/ 	.byte	0x03, 0x50
        /*003a*/ 	.short	0x0000


	//----- nvinfo : EIATTR_MAXREG_COUNT
	.align		4
        /*003c*/ 	.byte	0x03, 0x1b
        /*003e*/ 	.short	0x00ff


	//----- nvinfo : EIATTR_MERCURY_ISA_VERSION
	.align		4
        /*0040*/ 	.byte	0x03, 0x5f
        /*0042*/ 	.short	0x0101


	//----- nvinfo : EIATTR_VRC_CTA_INIT_COUNT
	.align		4
        /*0044*/ 	.byte	0x02, 0x4a
	.zero		1
	.zero		1


	//----- nvinfo : EIATTR_EXIT_INSTR_OFFSETS
	.align		4
        /*0048*/ 	.byte	0x04, 0x1c
        /*004a*/ 	.short	(.L_175 - .L_174)


	//   ....[0]....
.L_174:
        /*004c*/ 	.word	0x00000070


	//   ....[1]....
        /*0050*/ 	.word	0x00000260


	//----- nvinfo : EIATTR_CRS_STACK_SIZE
	.align		4
.L_175:
        /*0054*/ 	.byte	0x04, 0x1e
        /*0056*/ 	.short	(.L_177 - .L_176)
.L_176:
        /*0058*/ 	.word	0x00000000


	//----- nvinfo : EIATTR_CBANK_PARAM_SIZE
	.align		4
.L_177:
        /*005c*/ 	.byte	0x03, 0x19
        /*005e*/ 	.short	0x0014


	//----- nvinfo : EIATTR_PARAM_CBANK
	.align		4
        /*0060*/ 	.byte	0x04, 0x0a
        /*0062*/ 	.short	(.L_179 - .L_178)
	.align		4
.L_178:
        /*0064*/ 	.word	index@(.nv.constant0.sigmoid_f32)
        /*0068*/ 	.short	0x0380
        /*006a*/ 	.short	0x0014


	//----- nvinfo : EIATTR_SW_WAR
	.align		4
.L_179:
        /*006c*/ 	.byte	0x04, 0x36
        /*006e*/ 	.short	(.L_181 - .L_180)
.L_180:
        /*0070*/ 	.word	0x00000008
.L_181:


//--------------------- .nv.info.relu_f32         --------------------------
	.section	.nv.info.relu_f32,"",@"SHT_CUDA_INFO"
	.sectionflags	@""
	.align	4


	//----- nvinfo : EIATTR_CUDA_API_VERSION
	.align		4
        /*0000*/ 	.byte	0x04, 0x37
        /*0002*/ 	.short	(.L_183 - .L_182)
.L_182:
        /*0004*/ 	.word	0x00000082


	//----- nvinfo : EIATTR_KPARAM_INFO
	.align		4
.L_183:
        /*0008*/ 	.byte	0x04, 0x17
        /*000a*/ 	.short	(.L_185 - .L_184)
.L_184:
        /*000c*/ 	.word	0x00000000
        /*0010*/ 	.short	0x0002
        /*0012*/ 	.short	0x0010
        /*0014*/ 	.byte	0x00, 0xf0, 0x11, 0x00


	//----- nvinfo : EIATTR_KPARAM_INFO
	.align		4
.L_185:
        /*0018*/ 	.byte	0x04, 0x17
        /*001a*/ 	.short	(.L_187 - .L_186)
.L_186:
        /*001c*/ 	.word	0x00000000
        /*0020*/ 	.short	0x0001
        /*0022*/ 	.short	0x0008
        /*0024*/ 	.byte	0x00, 0xf5, 0x21, 0x00


	//----- nvinfo : EIATTR_KPARAM_INFO
	.align		4
.L_187:
        /*0028*/ 	.byte	0x04, 0x17
        /*002a*/ 	.short	(.L_189 - .L_188)
.L_188:
        /*002c*/ 	.word	0x00000000
        /*0030*/ 	.short	0x0000
        /*0032*/ 	.short	0x0000
        /*0034*/ 	.byte	0x00, 0xf5, 0x21, 0x00


	//----- nvinfo : EIATTR_SPARSE_MMA_MASK
	.align		4
.L_189:
        /*0038*/ 	.byte	0x03, 0x50
        /*003a*/ 	.short	0x0000


	//----- nvinfo : EIATTR_MAXREG_COUNT
	.align		4
        /*003c*/ 	.byte	0x03, 0x1b
        /*003e*/ 	.short	0x00ff


	//----- nvinfo : EIATTR_MERCURY_ISA_VERSION
	.align		4
        /*0040*/ 	.byte	0x03, 0x5f
        /*0042*/ 	.short	0x0101


	//----- nvinfo : EIATTR_VRC_CTA_INIT_COUNT
	.align		4
        /*0044*/ 	.byte	0x02, 0x4a
	.zero		1
	.zero		1


	//----- nvinfo : EIATTR_EXIT_INSTR_OFFSETS
	.align		4
        /*0048*/ 	.byte	0x04, 0x1c
        /*004a*/ 	.short	(.L_191 - .L_190)


	//   ....[0]....
.L_190:
        /*004c*/ 	.word	0x00000070


	//   ....[1]....
        /*0050*/ 	.word	0x00000100


	//----- nvinfo : EIATTR_CBANK_PARAM_SIZE
	.align		4
.L_191:
        /*0054*/ 	.byte	0x03, 0x19
        /*0056*/ 	.short	0x0014


	//----- nvinfo : EIATTR_PARAM_CBANK
	.align		4
        /*0058*/ 	.byte	0x04, 0x0a
        /*005a*/ 	.short	(.L_193 - .L_192)
	.align		4
.L_192:
        /*005c*/ 	.word	index@(.nv.constant0.relu_f32)
        /*0060*/ 	.short	0x0380
        /*0062*/ 	.short	0x0014


	//----- nvinfo : EIATTR_SW_WAR
	.align		4
.L_193:
        /*0064*/ 	.byte	0x04, 0x36
        /*0066*/ 	.short	(.L_195 - .L_194)
.L_194:
        /*0068*/ 	.word	0x00000008
.L_195:


//--------------------- .nv.callgraph             --------------------------
	.section	.nv.callgraph,"",@"SHT_CUDA_CALLGRAPH"
	.align	4
	.sectionentsize	8
	.align		4
        /*0000*/ 	.word	0x00000000
	.align		4
        /*0004*/ 	.word	0xffffffff
	.align		4
        /*0008*/ 	.word	0x00000000
	.align		4
        /*000c*/ 	.word	0xfffffffe
	.align		4
        /*0010*/ 	.word	0x00000000
	.align		4
        /*0014*/ 	.word	0xfffffffd
	.align		4
        /*0018*/ 	.word	0x00000000
	.align		4
        /*001c*/ 	.word	0xfffffffc


//--------------------- .text.softmax_dim_f64     --------------------------
	.section	.text.softmax_dim_f64,"ax",@progbits
	.align	128
        .global         softmax_dim_f64
        .type           softmax_dim_f64,@function
        .size           softmax_dim_f64,(.L_x_96 - softmax_dim_f64)
        .other          softmax_dim_f64,@"STO_CUDA_ENTRY STV_DEFAULT"
softmax_dim_f64:
.text.softmax_dim_f64:
[----:B------:R-:W-:Y:S08]  /*0000*/  LDC R1, c[0x0][0x37c] ;  /* 0x0000df00ff017b82 */ /* 0x000ff00000000800 */
[----:B------:R-:W0:Y:S01]  /*0010*/  S2UR UR12, SR_CTAID.Y ;  /* 0x00000000000c79c3 */ /* 0x000e220000002600 */
[----:B------:R-:W1:Y:S07]  /*0020*/  LDCU UR5, c[0x0][0x398] ;  /* 0x00007300ff0577ac */ /* 0x000e6e0008000800 */
[----:B------:R-:W2:Y:S08]  /*0030*/  S2UR UR4, SR_CTAID.X ;  /* 0x00000000000479c3 */ /* 0x000eb00000002500 */
[----:B------:R-:W2:Y:S01]  /*0040*/  LDC R2, c[0x0][0x390] ;  /* 0x0000e400ff027b82 */ /* 0x000ea20000000800 */
[----:B-1----:R-:W-:-:S05]  /*0050*/  IMAD.U32 R0, RZ, RZ, UR5 ;  /* 0x00000005ff007e24 */ /* 0x002fca000f8e00ff */
[----:B0-----:R-:W-:-:S04]  /*0060*/  ISETP.LE.U32.AND P0, PT, R0, UR12, PT ;  /* 0x0000000c00007c0c */ /* 0x001fc8000bf03070 */
[----:B--2---:R-:W-:-:S13]  /*0070*/  ISETP.LE.U32.OR P0, PT, R2, UR4, P0 ;  /* 0x0000000402007c0c */ /* 0x004fda0008703470 */
[----:B------:R-:W-:Y:S05]  /*0080*/  @P0 EXIT ;  /* 0x000000000000094d */ /* 0x000fea0003800000 */
[----:B------:R-:W0:Y:S01]  /*0090*/  S2R R5, SR_CTAID.Y ;  /* 0x0000000000057919 */ /* 0x000e220000002600 */
[----:B------:R-:W1:Y:S01]  /*00a0*/  LDCU UR6, c[0x0][0x394] ;  /* 0x00007280ff0677ac */ /* 0x000e620008000800 */
[----:B------:R-:W-:Y:S01]  /*00b0*/  IMAD.MOV.U32 R20, RZ, RZ, 0x0 ;  /* 0x00000000ff147424 */ /* 0x000fe200078e00ff */
[----:B------:R-:W-:Y:S01]  /*00c0*/  MOV R21, 0xfff00000 ;  /* 0xfff0000000157802 */ /* 0x000fe20000000f00 */
[----:B------:R-:W2:Y:S01]  /*00d0*/  LDCU.64 UR8, c[0x0][0x358] ;  /* 0x00006b00ff0877ac */ /* 0x000ea20008000a00 */
[----:B-1----:R-:W-:Y:S02]  /*00e0*/  UISETP.NE.AND UP0, UPT, UR6, URZ, UPT ;  /* 0x000000ff0600728c */ /* 0x002fe4000bf05270 */
[----:B------:R-:W-:-:S06]  /*00f0*/  UIMAD UR4, UR4, UR6, URZ ;  /* 0x00000006040472a4 */ /* 0x000fcc000f8e02ff */
[----:B0-----:R-:W-:Y:S01]  /*0100*/  IMAD R5, R0, UR4, R5 ;  /* 0x0000000400057c24 */ /* 0x001fe2000f8e0205 */
[----:B--2---:R-:W-:Y:S06]  /*0110*/  BRA.U !UP0, `(.L_x_0) ;  /* 0x0000001508e87547 */ /* 0x004fec000b800000 */
[----:B------:R-:W-:Y:S01]  /*0120*/  UISETP.GE.U32.AND UP1, UPT, UR6, 0x10, UPT ;  /* 0x000000100600788c */ /* 0x000fe2000bf26070 */
[----:B------:R-:W-:Y:S01]  /*0130*/  IMAD.MOV.U32 R2, RZ, RZ, RZ ;  /* 0x000000ffff027224 */ /* 0x000fe200078e00ff */
[----:B------:R-:W-:Y:S01]  /*0140*/  MOV R21, 0xfff00000 ;  /* 0xfff0000000157802 */ /* 0x000fe20000000f00 */
[----:B------:R-:W-:-:S06]  /*0150*/  IMAD.MOV.U32 R20, RZ, RZ, 0x0 ;  /* 0x00000000ff147424 */ /* 0x000fcc00078e00ff */
[----:B------:R-:W-:Y:S05]  /*0160*/  BRA.U !UP1, `(.L_x_1) ;  /* 0x0000000d096c7547 */ /* 0x000fea000b800000 */
[----:B------:R-:W-:Y:S01]  /*0170*/  IMAD.U32 R9, RZ, RZ, UR4 ;  /* 0x00000004ff097e24 */ /* 0x000fe2000f8e00ff */
[----:B------:R-:W-:Y:S01]  /*0180*/  MOV R13, UR4 ;  /* 0x00000004000d7c02 */ /* 0x000fe20008000f00 */
[----:B------:R-:W-:Y:S01]  /*0190*/  IMAD.U32 R15, RZ, RZ, UR4 ;  /* 0x00000004ff0f7e24 */ /* 0x000fe2000f8e00ff */
[----:B------:R-:W-:Y:S01]  /*01a0*/  MOV R19, UR4 ;  /* 0x0000000400137c02 */ /* 0x000fe20008000f00 */
[----:B------:R-:W-:Y:S01]  /*01b0*/  IMAD.U32 R27, RZ, RZ, UR4 ;  /* 0x00000004ff1b7e24 */ /* 0x000fe2000f8e00ff */
[----:B------:R-:W-:Y:S01]  /*01c0*/  MOV R4, UR4 ;  /* 0x0000000400047c02 */ /* 0x000fe20008000f00 */
[----:B------:R-:W-:Y:S01]  /*01d0*/  IMAD.U32 R6, RZ, RZ, UR4 ;  /* 0x00000004ff067e24 */ /* 0x000fe2000f8e00ff */
[----:B------:R-:W-:Y:S01]  /*01e0*/  MOV R25, UR4 ;  /* 0x0000000400197c02 */ /* 0x000fe20008000f00 */
[----:B------:R-:W-:Y:S01]  /*01f0*/  IMAD.U32 R23, RZ, RZ, UR4 ;  /* 0x00000004ff177e24 */ /* 0x000fe2000f8e00ff */
[----:B------:R-:W-:Y:S01]  /*0200*/  IADD3 R9, PT, PT, R9, 0x2, RZ ;  /* 0x0000000209097810 */ /* 0x000fe20007ffe0ff */
        /* <DEDUP_REMOVED lines=9> */
[----:B------:R-:W-:Y:S01]  /*02a0*/  ULOP3.LUT UR5, UR6, 0xfffffff0, URZ, 0xc0, !UPT ;  /* 0xfffffff006057892 */ /* 0x000fe2000f8ec0ff */
[----:B------:R-:W-:Y:S01]  /*02b0*/  IMAD R7, R0, UR4, R0 ;  /* 0x0000000400077c24 */ /* 0x000fe2000f8e0200 */
[----:B------:R-:W-:Y:S01]  /*02c0*/  MOV R16, R5 ;  /* 0x0000000500107202 */ /* 0x000fe20000000f00 */
[----:B------:R-:W-:Y:S01]  /*02d0*/  VIADD R11, R11, 0x3 ;  /* 0x000000030b0b7836 */ /* 0x000fe20000000000 */
[----:B------:R-:W-:Y:S01]  /*02e0*/  UIADD3 UR7, UPT, UPT, -UR5, URZ, URZ ;  /* 0x000000ff05077290 */ /* 0x000fe2000fffe1ff */
[----:B------:R-:W-:-:S02]  /*02f0*/  VIADD R13, R13, 0x4 ;  /* 0x000000040d0d7836 */ /* 0x000fc40000000000 */
[----:B------:R-:W-:Y:S02]  /*0300*/  VIADD R17, R17, 0x6 ;  /* 0x0000000611117836 */ /* 0x000fe40000000000 */
[----:B------:R-:W-:Y:S02]  /*0310*/  VIADD R19, R19, 0x7 ;  /* 0x0000000713137836 */ /* 0x000fe40000000000 */
[----:B------:R-:W-:Y:S02]  /*0320*/  VIADD R29, R29, 0x9 ;  /* 0x000000091d1d7836 */ /* 0x000fe40000000000 */
[----:B------:R-:W-:Y:S02]  /*0330*/  VIADD R4, R4, 0xa ;  /* 0x0000000a04047836 */ /* 0x000fe40000000000 */
[----:B------:R-:W-:Y:S02]  /*0340*/  VIADD R8, R8, 0xc ;  /* 0x0000000c08087836 */ /* 0x000fe40000000000 */
[----:B------:R-:W-:-:S02]  /*0350*/  VIADD R25, R25, 0xd ;  /* 0x0000000d19197836 */ /* 0x000fc40000000000 */
[----:B------:R-:W-:Y:S02]  /*0360*/  VIADD R3, R3, 0xf ;  /* 0x0000000f03037836 */ /* 0x000fe40000000000 */
[----:B------:R-:W-:Y:S02]  /*0370*/  IMAD.MOV.U32 R20, RZ, RZ, 0x0 ;  /* 0x00000000ff147424 */ /* 0x000fe400078e00ff */
[----:B------:R-:W-:Y:S02]  /*0380*/  IMAD.MOV.U32 R21, RZ, RZ, -0x100000 ;  /* 0xfff00000ff157424 */ /* 0x000fe400078e00ff */
[----:B------:R-:W-:Y:S02]  /*0390*/  VIADD R7, R7, UR12 ;  /* 0x0000000c07077c36 */ /* 0x000fe40008000000 */
[-C--:B------:R-:W-:Y:S02]  /*03a0*/  IMAD R9, R9, R0.reuse, UR12 ;  /* 0x0000000c09097e24 */ /* 0x080fe4000f8e0200 */
[----:B------:R-:W-:-:S02]  /*03b0*/  IMAD R11, R11, R0, UR12 ;  /* 0x0000000c0b0b7e24 */ /* 0x000fc4000f8e0200 */
[-C--:B------:R-:W-:Y:S02]  /*03c0*/  IMAD R13, R13, R0.reuse, UR12 ;  /* 0x0000000c0d0d7e24 */ /* 0x080fe4000f8e0200 */
[-C--:B------:R-:W-:Y:S02]  /*03d0*/  IMAD R15, R15, R0.reuse, UR12 ;  /* 0x0000000c0f0f7e24 */ /* 0x080fe4000f8e0200 */
[-C--:B------:R-:W-:Y:S02]  /*03e0*/  IMAD R17, R17, R0.reuse, UR12 ;  /* 0x0000000c11117e24 */ /* 0x080fe4000f8e0200 */
[-C--:B------:R-:W-:Y:S02]  /*03f0*/  IMAD R19, R19, R0.reuse, UR12 ;  /* 0x0000000c13137e24 */ /* 0x080fe4000f8e0200 */
[-C--:B------:R-:W-:Y:S02]  /*0400*/  IMAD R27, R27, R0.reuse, UR12 ;  /* 0x0000000c1b1b7e24 */ /* 0x080fe4000f8e0200 */
[----:B------:R-:W-:-:S02]  /*0410*/  IMAD R29, R29, R0, UR12 ;  /* 0x0000000c1d1d7e24 */ /* 0x000fc4000f8e0200 */
[-C--:B------:R-:W-:Y:S02]  /*0420*/  IMAD R4, R4, R0.reuse, UR12 ;  /* 0x0000000c04047e24 */ /* 0x080fe4000f8e0200 */
[-C--:B------:R-:W-:Y:S02]  /*0430*/  IMAD R6, R6, R0.reuse, UR12 ;  /* 0x0000000c06067e24 */ /* 0x080fe4000f8e0200 */
[-C--:B------:R-:W-:Y:S02]  /*0440*/  IMAD R8, R8, R0.reuse, UR12 ;  /* 0x0000000c08087e24 */ /* 0x080fe4000f8e0200 */
[-C--:B------:R-:W-:Y:S02]  /*0450*/  IMAD R10, R25, R0.reuse, UR12 ;  /* 0x0000000c190a7e24 */ /* 0x080fe4000f8e0200 */
[-C--:B------:R-:W-:Y:S02]  /*0460*/  IMAD R12, R23, R0.reuse, UR12 ;  /* 0x0000000c170c7e24 */ /* 0x080fe4000f8e0200 */
[----:B------:R-:W-:-:S07]  /*0470*/  IMAD R14, R3, R0, UR12 ;  /* 0x0000000c030e7e24 */ /* 0x000fce000f8e0200 */
.L_x_2:
[----:B------:R-:W0:Y:S02]  /*0480*/  LDC.64 R24, c[0x0][0x380] ;  /* 0x0000e000ff187b82 */ /* 0x000e240000000a00 */
[----:B0-----:R-:W-:-:S06]  /*0490*/  IMAD.WIDE.U32 R2, R16, 0x8, R24 ;  /* 0x0000000810027825 */ /* 0x001fcc00078e0018 */
[----:B------:R-:W2:Y:S01]  /*04a0*/  LDG.E.64 R2, desc[UR8][R2.64] ;  /* 0x0000000802027981 */ /* 0x000ea2000c1e1b00 */
[----:B------:R-:W-:Y:S01]  /*04b0*/  MOV R22, R20 ;  /* 0x0000001400167202 */ /* 0x000fe20000000f00 */
[----:B--2---:R-:W-:Y:S01]  /*04c0*/  DSETP.MAX.AND P0, P1, R2, R20, PT ;  /* 0x000000140200722a */ /* 0x004fe2000390f000 */
[----:B------:R-:W-:Y:S02]  /*04d0*/  IMAD.MOV.U32 R18, RZ, RZ, R2 ;  /* 0x000000ffff127224 */ /* 0x000fe400078e0002 */
[----:B------:R-:W-:Y:S02]  /*04e0*/  IMAD.MOV.U32 R20, RZ, RZ, R3 ;  /* 0x000000ffff147224 */ /* 0x000fe400078e0003 */
[----:B------:R-:W-:-:S06]  /*04f0*/  IMAD.WIDE.U32 R2, R7, 0x8, R24 ;  /* 0x0000000807027825 */ /* 0x000fcc00078e0018 */
[----:B------:R-:W2:Y:S01]  /*0500*/  LDG.E.64 R2, desc[UR8][R2.64] ;  /* 0x0000000802027981 */ /* 0x000ea2000c1e1b00 */
[----:B------:R-:W-:Y:S02]  /*0510*/  FSEL R23, R20, R21, P0 ;  /* 0x0000001514177208 */ /* 0x000fe40000000000 */
[----:B------:R-:W-:Y:S01]  /*0520*/  @P1 LOP3.LUT R23, R21, 0x80000, RZ, 0xfc, !PT ;  /* 0x0008000015171812 */ /* 0x000fe200078efcff */
[----:B------:R-:W-:Y:S01]  /*0530*/  IMAD.WIDE.U32 R20, R9, 0x8, R24 ;  /* 0x0000000809147825 */ /* 0x000fe200078e0018 */
[----:B------:R-:W-:-:S05]  /*0540*/  SEL R22, R18, R22, P0 ;  /* 0x0000001612167207 */ /* 0x000fca0000000000 */
[----:B------:R-:W3:Y:S01]  /*0550*/  LDG.E.64 R20, desc[UR8][R20.64] ;  /* 0x0000000814147981 */ /* 0x000ee2000c1e1b00 */
[----:B------:R-:W-:Y:S01]  /*0560*/  IMAD.MOV.U32 R26, RZ, RZ, R23 ;  /* 0x000000ffff1a7224 */ /* 0x000fe200078e0017 */
[----:B------:R-:W-:Y:S01]  /*0570*/  MOV R18, R22 ;  /* 0x0000001600127202 */ /* 0x000fe20000000f00 */
[----:B--2---:R-:W-:Y:S01]  /*0580*/  DSETP.MAX.AND P0, P1, R22, R2, PT ;  /* 0x000000021600722a */ /* 0x004fe2000390f000 */
[----:B------:R-:W-:-:S05]  /*0590*/  IMAD.MOV.U32 R23, RZ, RZ, R2 ;  /* 0x000000ffff177224 */ /* 0x000fca00078e0002 */
[----:B------:R-:W-:Y:S02]  /*05a0*/  FSEL R26, R26, R3, P0 ;  /* 0x000000031a1a7208 */ /* 0x000fe40000000000 */
[----:B------:R-:W-:Y:S02]  /*05b0*/  SEL R2, R18, R23, P0 ;  /* 0x0000001712027207 */ /* 0x000fe40000000000 */
[----:B---3--:R-:W-:-:S03]  /*05c0*/  MOV R18, R20 ;  /* 0x0000001400127202 */ /* 0x008fc60000000f00 */
[----:B------:R-:W-:Y:S01]  /*05d0*/  IMAD.MOV.U32 R22, RZ, RZ, R2 ;  /* 0x000000ffff167224 */ /* 0x000fe200078e0002 */
[----:B------:R-:W-:-:S04]  /*05e0*/  @P1 LOP3.LUT R26, R3, 0x80000, RZ, 0xfc, !PT ;  /* 0x00080000031a1812 */ /* 0x000fc800078efcff */
[----:B------:R-:W-:-:S05]  /*05f0*/  MOV R3, R26 ;  /* 0x0000001a00037202 */ /* 0x000fca0000000f00 */
[----:B------:R-:W-:Y:S01]  /*0600*/  IMAD.MOV.U32 R23, RZ, RZ, R3 ;  /* 0x000000ffff177224 */ /* 0x000fe200078e0003 */
[----:B------:R-:W-:Y:S01]  /*0610*/  DSETP.MAX.AND P0, P1, R2, R20, PT ;  /* 0x000000140200722a */ /* 0x000fe2000390f000 */
[----:B------:R-:W-:-:S06]  /*0620*/  IMAD.WIDE.U32 R2, R11, 0x8, R24 ;  /* 0x000000080b027825 */ /* 0x000fcc00078e0018 */
[----:B------:R-:W2:Y:S01]  /*0630*/  LDG.E.64 R2, desc[UR8][R2.64] ;  /* 0x0000000802027981 */ /* 0x000ea2000c1e1b00 */
[----:B------:R-:W-:Y:S02]  /*0640*/  FSEL R23, R23, R21, P0 ;  /* 0x0000001517177208 */ /* 0x000fe40000000000 */
[----:B------:R-:W-:-:S04]  /*0650*/  SEL R22, R22, R18, P0 ;  /* 0x0000001216167207 */ /* 0x000fc80000000000 */
[----:B------:R-:W-:Y:S01]  /*0660*/  @P1 LOP3.LUT R23, R21, 0x80000, RZ, 0xfc, !PT ;  /* 0x0008000015171812 */ /* 0x000fe200078efcff */
[----:B------:R-:W-:-:S06]  /*0670*/  IMAD.WIDE.U32 R20, R13, 0x8, R24 ;  /* 0x000000080d147825 */ /* 0x000fcc00078e0018 */
[----:B------:R-:W3:Y:S01]  /*0680*/  LDG.E.64 R20, desc[UR8][R20.64] ;  /* 0x0000000814147981 */ /* 0x000ee2000c1e1b00 */
[----:B------:R-:W-:Y:S02]  /*0690*/  IMAD.MOV.U32 R26, RZ, RZ, R23 ;  /* 0x000000ffff1a7224 */ /* 0x000fe400078e0017 */
[----:B------:R-:W-:Y:S01]  /*06a0*/  IMAD.MOV.U32 R18, RZ, RZ, R22 ;  /* 0x000000ffff127224 */ /* 0x000fe200078e0016 */
[----:B--2---:R-:W-:Y:S01]  /*06b0*/  DSETP.MAX.AND P0, P1, R22, R2, PT ;  /* 0x000000021600722a */ /* 0x004fe2000390f000 */
[----:B------:R-:W-:-:S05]  /*06c0*/  MOV R23, R2 ;  /* 0x0000000200177202 */ /* 0x000fca0000000f00 */
[----:B------:R-:W-:Y:S02]  /*06d0*/  FSEL R26, R26, R3, P0 ;  /* 0x000000031a1a7208 */ /* 0x000fe40000000000 */
[----:B------:R-:W-:-:S05]  /*06e0*/  SEL R2, R18, R23, P0 ;  /* 0x0000001712027207 */ /* 0x000fca0000000000 */
[----:B------:R-:W-:Y:S01]  /*06f0*/  IMAD.MOV.U32 R22, RZ, RZ, R2 ;  /* 0x000000ffff167224 */ /* 0x000fe200078e0002 */
[----:B------:R-:W-:Y:S01]  /*0700*/  @P1 LOP3.LUT R26, R3, 0x80000, RZ, 0xfc, !PT ;  /* 0x00080000031a1812 */ /* 0x000fe200078efcff */
[----:B---3--:R-:W-:-:S04]  /*0710*/  IMAD.MOV.U32 R18, RZ, RZ, R20 ;  /* 0x000000ffff127224 */ /* 0x008fc800078e0014 */
[----:B------:R-:W-:-:S05]  /*0720*/  IMAD.MOV.U32 R3, RZ, RZ, R26 ;  /* 0x000000ffff037224 */ /* 0x000fca00078e001a */
[----:B------:R-:W-:Y:S01]  /*0730*/  MOV R23, R3 ;  /* 0x0000000300177202 */ /* 0x000fe20000000f00 */
        /* <DEDUP_REMOVED lines=8> */
[----:B------:R-:W-:Y:S01]  /*07c0*/  MOV R26, R23 ;  /* 0x00000017001a7202 */ /* 0x000fe20000000f00 */
[----:B------:R-:W-:Y:S01]  /*07d0*/  IMAD.MOV.U32 R18, RZ, RZ, R22 ;  /* 0x000000ffff127224 */ /* 0x000fe200078e0016 */
[----:B--2---:R-:W-:Y:S01]  /*07e0*/  DSETP.MAX.AND P0, P1, R22, R2, PT ;  /* 0x000000021600722a */ /* 0x004fe2000390f000 */
[----:B------:R-:W-:-:S05]  /*07f0*/  IMAD.MOV.U32 R23, RZ, RZ, R2 ;  /* 0x000000ffff177224 */ /* 0x000fca00078e0002 */
[----:B------:R-:W-:Y:S02]  /*0800*/  FSEL R26, R26, R3, P0 ;  /* 0x000000031a1a7208 */ /* 0x000fe40000000000 */
[----:B------:R-:W-:-:S04]  /*0810*/  SEL R2, R18, R23, P0 ;  /* 0x0000001712027207 */ /* 0x000fc80000000000 */
[----:B------:R-:W-:Y:S01]  /*0820*/  MOV R22, R2 ;  /* 0x0000000200167202 */ /* 0x000fe20000000f00 */
[----:B---3--:R-:W-:Y:S01]  /*0830*/  IMAD.MOV.U32 R18, RZ, RZ, R20 ;  /* 0x000000ffff127224 */ /* 0x008fe200078e0014 */
[----:B------:R-:W-:-:S05]  /*0840*/  @P1 LOP3.LUT R26, R3, 0x80000, RZ, 0xfc, !PT ;  /* 0x00080000031a1812 */ /* 0x000fca00078efcff */
[----:B------:R-:W-:-:S04]  /*0850*/  IMAD.MOV.U32 R3, RZ, RZ, R26 ;  /* 0x000000ffff037224 */ /* 0x000fc800078e001a */
[----:B------:R-:W-:Y:S02]  /*0860*/  IMAD.MOV.U32 R23, RZ, RZ, R3 ;  /* 0x000000ffff177224 */ /* 0x000fe400078e0003 */
        /* <DEDUP_REMOVED lines=8> */
[----:B------:R-:W-:Y:S01]  /*08f0*/  IMAD.MOV.U32 R26, RZ, RZ, R23 ;  /* 0x000000ffff1a7224 */ /* 0x000fe200078e0017 */
[----:B------:R-:W-:Y:S01]  /*0900*/  MOV R18, R22 ;  /* 0x0000001600127202 */ /* 0x000fe20000000f00 */
[----:B--2---:R-:W-:Y:S01]  /*0910*/  DSETP.MAX.AND P0, P1, R22, R2, PT ;  /* 0x000000021600722a */ /* 0x004fe2000390f000 */
[----:B------:R-:W-:-:S05]  /*0920*/  IMAD.MOV.U32 R23, RZ, RZ, R2 ;  /* 0x000000ffff177224 */ /* 0x000fca00078e0002 */
[----:B------:R-:W-:Y:S02]  /*0930*/  FSEL R26, R26, R3, P0 ;  /* 0x000000031a1a7208 */ /* 0x000fe40000000000 */
[----:B------:R-:W-:-:S05]  /*0940*/  SEL R2, R18, R23, P0 ;  /* 0x0000001712027207 */ /* 0x000fca0000000000 */
[----:B------:R-:W-:Y:S01]  /*0950*/  IMAD.MOV.U32 R22, RZ, RZ, R2 ;  /* 0x000000ffff167224 */ /* 0x000fe200078e0002 */
[----:B------:R-:W-:Y:S02]  /*0960*/  @P1 LOP3.LUT R26, R3, 0x80000, RZ, 0xfc, !PT ;  /* 0x00080000031a1812 */ /* 0x000fe400078efcff */
[----:B---3--:R-:W-:Y:S02]  /*0970*/  MOV R18, R20 ;  /* 0x0000001400127202 */ /* 0x008fe40000000f00 */
        /* <DEDUP_REMOVED lines=34> */
[----:B------:R-:W-:-:S05]  /*0ba0*/  SEL R22, R18, R23, P0 ;  /* 0x0000001712167207 */ /* 0x000fca0000000000 */
[----:B------:R-:W-:Y:S01]  /*0bb0*/  IMAD.MOV.U32 R2, RZ, RZ, R22 ;  /* 0x000000ffff027224 */ /* 0x000fe200078e0016 */
[----:B------:R-:W-:Y:S01]  /*0bc0*/  @P1 LOP3.LUT R26, R3, 0x80000, RZ, 0xfc, !PT ;  /* 0x00080000031a1812 */ /* 0x000fe200078efcff */
[----:B---3--:R-:W-:-:S03]  /*0bd0*/  IMAD.MOV.U32 R18, RZ, RZ, R20 ;  /* 0x000000ffff127224 */ /* 0x008fc600078e0014 */
[----:B------:R-:W-:-:S04]  /*0be0*/  MOV R23, R26 ;  /* 0x0000001a00177202 */ /* 0x000fc80000000f00 */
[----:B------:R-:W-:Y:S02]  /*0bf0*/  MOV R3, R23 ;  /* 0x0000001700037202 */ /* 0x000fe40000000f00 */
        /* <DEDUP_REMOVED lines=8> */
[----:B------:R-:W-:-:S06]  /*0c80*/  IMAD.WIDE.U32 R24, R14, 0x8, R24 ;  /* 0x000000080e187825 */ /* 0x000fcc00078e0018 */
[----:B------:R-:W4:Y:S01]  /*0c90*/  LDG.E.64 R24, desc[UR8][R24.64] ;  /* 0x0000000818187981 */ /* 0x000f22000c1e1b00 */
[----:B------:R-:W-:Y:S01]  /*0ca0*/  IMAD.MOV.U32 R26, RZ, RZ, R3 ;  /* 0x000000ffff1a7224 */ /* 0x000fe200078e0003 */
[----:B------:R-:W-:Y:S01]  /*0cb0*/  MOV R18, R2 ;  /* 0x0000000200127202 */ /* 0x000fe20000000f00 */
[----:B------:R-:W-:Y:S01]  /*0cc0*/  UIADD3 UR7, UPT, UPT, UR7, 0x10, URZ ;  /* 0x0000001007077890 */ /* 0x000fe2000fffe0ff */
[C---:B------:R-:W-:Y:S01]  /*0cd0*/  LEA R16, R0.reuse, R16, 0x4 ;  /* 0x0000001000107211 */ /* 0x040fe200078e20ff */
[C---:B------:R-:W-:Y:S01]  /*0ce0*/  IMAD R7, R0.reuse, 0x10, R7 ;  /* 0x0000001000077824 */ /* 0x040fe200078e0207 */
[C---:B------:R-:W-:Y:S01]  /*0cf0*/  LEA R9, R0.reuse, R9, 0x4 ;  /* 0x0000000900097211 */ /* 0x040fe200078e20ff */
[----:B------:R-:W-:Y:S01]  /*0d00*/  UISETP.NE.AND UP1, UPT, UR7, URZ, UPT ;  /* 0x000000ff0700728c */ /* 0x000fe2000bf25270 */
[C---:B------:R-:W-:Y:S01]  /*0d10*/  IMAD R11, R0.reuse, 0x10, R11 ;  /* 0x00000010000b7824 */ /* 0x040fe200078e020b */
[C---:B------:R-:W-:Y:S01]  /*0d20*/  LEA R13, R0.reuse, R13, 0x4 ;  /* 0x0000000d000d7211 */ /* 0x040fe200078e20ff */
        /* <DEDUP_REMOVED lines=10> */
[----:B------:R-:W-:Y:S01]  /*0dd0*/  IMAD R14, R0, 0x10, R14 ;  /* 0x00000010000e7824 */ /* 0x000fe200078e020e */
[----:B--2---:R-:W-:Y:S01]  /*0de0*/  DSETP.MAX.AND P0, P1, R2, R22, PT ;  /* 0x000000160200722a */ /* 0x004fe2000390f000 */
[----:B------:R-:W-:-:S05]  /*0df0*/  MOV R3, R22 ;  /* 0x0000001600037202 */ /* 0x000fca0000000f00 */
[----:B------:R-:W-:Y:S02]  /*0e00*/  FSEL R26, R26, R23, P0 ;  /* 0x000000171a1a7208 */ /* 0x000fe40000000000 */
[----:B------:R-:W-:-:S04]  /*0e10*/  SEL R2, R18, R3, P0 ;  /* 0x0000000312027207 */ /* 0x000fc80000000000 */
[----:B------:R-:W-:Y:S01]  /*0e20*/  MOV R18, R2 ;  /* 0x0000000200127202 */ /* 0x000fe20000000f00 */
[----:B---3--:R-:W-:Y:S01]  /*0e30*/  IMAD.MOV.U32 R22, RZ, RZ, R21 ;  /* 0x000000ffff167224 */ /* 0x008fe200078e0015 */
[----:B------:R-:W-:-:S05]  /*0e40*/  @P1 LOP3.LUT R26, R23, 0x80000, RZ, 0xfc, !PT ;  /* 0x00080000171a1812 */ /* 0x000fca00078efcff */
[----:B------:R-:W-:-:S06]  /*0e50*/  IMAD.MOV.U32 R3, RZ, RZ, R26 ;  /* 0x000000ffff037224 */ /* 0x000fcc00078e001a */
[----:B------:R-:W-:-:S06]  /*0e60*/  DSETP.MAX.AND P0, P1, R2, R20, PT ;  /* 0x000000140200722a */ /* 0x000fcc000390f000 */
[----:B------:R-:W-:Y:S02]  /*0e70*/  FSEL R3, R3, R22, P0 ;  /* 0x0000001603037208 */ /* 0x000fe40000000000 */
[----:B------:R-:W-:-:S04]  /*0e80*/  SEL R2, R18, R20, P0 ;  /* 0x0000001412027207 */ /* 0x000fc80000000000 */
[----:B------:R-:W-:Y:S02]  /*0e90*/  MOV R20, R2 ;  /* 0x0000000200147202 */ /* 0x000fe40000000f00 */
[----:B------:R-:W-:-:S06]  /*0ea0*/  @P1 LOP3.LUT R3, R22, 0x80000, RZ, 0xfc, !PT ;  /* 0x0008000016031812 */ /* 0x000fcc00078efcff */
[----:B----4-:R-:W-:Y:S01]  /*0eb0*/  DSETP.MAX.AND P0, P1, R2, R24, PT ;  /* 0x000000180200722a */ /* 0x010fe2000390f000 */
[----:B------:R-:W-:-:S05]  /*0ec0*/  IMAD.MOV.U32 R2, RZ, RZ, R25 ;  /* 0x000000ffff027224 */ /* 0x000fca00078e0019 */
[----:B------:R-:W-:Y:S02]  /*0ed0*/  SEL R20, R20, R24, P0 ;  /* 0x0000001814147207 */ /* 0x000fe40000000000 */
[----:B------:R-:W-:-:S06]  /*0ee0*/  FSEL R21, R3, R2, P0 ;  /* 0x0000000203157208 */ /* 0x000fcc0000000000 */
[----:B------:R-:W-:Y:S01]  /*0ef0*/  @P1 LOP3.LUT R21, R2, 0x80000, RZ, 0xfc, !PT ;  /* 0x0008000002151812 */ /* 0x000fe200078efcff */
[----:B------:R-:W-:Y:S06]  /*0f00*/  BRA.U UP1, `(.L_x_2) ;  /* 0xfffffff5015c7547 */ /* 0x000fec000b83ffff */
[----:B------:R-:W-:-:S07]  /*0f10*/  MOV R2, UR5 ;  /* 0x0000000500027c02 */ /* 0x000fce0008000f00 */
.L_x_1:
[----:B------:R-:W-:-:S09]  /*0f20*/  ULOP3.LUT UP1, UR5, UR6, 0xf, URZ, 0xc0, !UPT ;  /* 0x0000000f06057892 */ /* 0x000fd2000f82c0ff */
[----:B------:R-:W-:Y:S05]  /*0f30*/  BRA.U !UP1, `(.L_x_0) ;  /* 0x0000000909607547 */ /* 0x000fea000b800000 */
[----:B------:R-:W-:Y:S01]  /*0f40*/  IMAD.U32 R3, RZ, RZ, UR5 ;  /* 0x00000005ff037e24 */ /* 0x000fe2000f8e00ff */
[----:B------:R-:W-:-:S04]  /*0f50*/  ULOP3.LUT UR5, UR6, 0x7, URZ, 0xc0, !UPT ;  /* 0x0000000706057892 */ /* 0x000fc8000f8ec0ff */
[----:B------:R-:W-:Y:S01]  /*0f60*/  ISETP.GE.U32.AND P0, PT, R3, 0x8, PT ;  /* 0x000000080300780c */ /* 0x000fe20003f06070 */
[----:B------:R-:W-:-:S12]  /*0f70*/  UISETP.NE.AND UP1, UPT, UR5, URZ, UPT ;  /* 0x000000ff0500728c */ /* 0x000fd8000bf25270 */
[----:B------:R-:W-:Y:S05]  /*0f80*/  @!P0 BRA `(.L_x_3) ;  /* 0x0000000400488947 */ /* 0x000fea0003800000 */
[----:B------:R-:W0:Y:S01]  /*0f90*/  LDC.64 R16, c[0x0][0x380] ;  /* 0x0000e000ff107b82 */ /* 0x000e220000000a00 */
[----:B------:R-:W-:-:S04]  /*0fa0*/  IMAD R3, R2, R0, R5 ;  /* 0x0000000002037224 */ /* 0x000fc800078e0205 */
[----:B0-----:R-:W-:-:S06]  /*0fb0*/  IMAD.WIDE.U32 R18, R3, 0x8, R16 ;  /* 0x0000000803127825 */ /* 0x001fcc00078e0010 */
[----:B------:R-:W2:Y:S01]  /*0fc0*/  LDG.E.64 R18, desc[UR8][R18.64] ;  /* 0x0000000812127981 */ /* 0x000ea2000c1e1b00 */
[----:B------:R-:W-:-:S05]  /*0fd0*/  IADD3 R3, PT, PT, R3, R0, RZ ;  /* 0x0000000003037210 */ /* 0x000fca0007ffe0ff */
[----:B------:R-:W-:-:S06]  /*0fe0*/  IMAD.WIDE.U32 R22, R3, 0x8, R16 ;  /* 0x0000000803167825 */ /* 0x000fcc00078e0010 */
[----:B------:R-:W3:Y:S01]  /*0ff0*/  LDG.E.64 R22, desc[UR8][R22.64] ;  /* 0x0000000816167981 */ /* 0x000ee2000c1e1b00 */
[----:B------:R-:W-:-:S04]  /*1000*/  IMAD.IADD R3, R3, 0x1, R0 ;  /* 0x0000000103037824 */ /* 0x000fc800078e0200 */
[----:B------:R-:W-:-:S06]  /*1010*/  IMAD.WIDE.U32 R14, R3, 0x8, R16 ;  /* 0x00000008030e7825 */ /* 0x000fcc00078e0010 */
[----:B------:R-:W4:Y:S01]  /*1020*/  LDG.E.64 R14, desc[UR8][R14.64] ;  /* 0x000000080e0e7981 */ /* 0x000f22000c1e1b00 */
[----:B------:R-:W-:-:S05]  /*1030*/  IADD3 R3, PT, PT, R3, R0, RZ ;  /* 0x0000000003037210 */ /* 0x000fca0007ffe0ff */
[----:B------:R-:W-:-:S06]  /*1040*/  IMAD.WIDE.U32 R12, R3, 0x8, R16 ;  /* 0x00000008030c7825 */ /* 0x000fcc00078e0010 */
[----:B------:R-:W5:Y:S01]  /*1050*/  LDG.E.64 R12, desc[UR8][R12.64] ;  /* 0x000000080c0c7981 */ /* 0x000f62000c1e1b00 */
[----:B------:R-:W-:-:S04]  /*1060*/  IMAD.IADD R3, R3, 0x1, R0 ;  /* 0x0000000103037824 */ /* 0x000fc800078e0200 */
[----:B------:R-:W-:-:S06]  /*1070*/  IMAD.WIDE.U32 R10, R3, 0x8, R16 ;  /* 0x00000008030a7825 */ /* 0x000fcc00078e0010 */
[----:B------:R-:W5:Y:S01]  /*1080*/  LDG.E.64 R10, desc[UR8][R10.64] ;  /* 0x000000080a0a7981 */ /* 0x000f62000c1e1b00 */
        /* <DEDUP_REMOVED lines=9> */
[----:B------:R-:W-:Y:S01]  /*1120*/  IMAD.MOV.U32 R3, RZ, RZ, R21 ;  /* 0x000000ffff037224 */ /* 0x000fe200078e0015 */
[----:B------:R-:W-:Y:S01]  /*1130*/  IADD3 R2, PT, PT, R2, 0x8, RZ ;  /* 0x0000000802027810 */ /* 0x000fe20007ffe0ff */
[----:B--2---:R-:W-:Y:S01]  /*1140*/  DSETP.MAX.AND P0, P1, R20, R18, PT ;  /* 0x000000121400722a */ /* 0x004fe2000390f000 */
[----:B------:R-:W-:-:S05]  /*1150*/  MOV R4, R19 ;  /* 0x0000001300047202 */ /* 0x000fca0000000f00 */
[----:B------:R-:W-:Y:S02]  /*1160*/  FSEL R3, R3, R4, P0 ;  /* 0x0000000403037208 */ /* 0x000fe40000000000 */
[----:B------:R-:W-:-:S06]  /*1170*/  SEL R18, R20, R18, P0 ;  /* 0x0000001214127207 */ /* 0x000fcc0000000000 */
[----:B------:R-:W-:Y:S02]  /*1180*/  @P1 LOP3.LUT R3, R4, 0x80000, RZ, 0xfc, !PT ;  /* 0x0008000004031812 */ /* 0x000fe400078efcff */
[----:B---3--:R-:W-:-:S03]  /*1190*/  MOV R4, R23 ;  /* 0x0000001700047202 */ /* 0x008fc60000000f00 */
[----:B------:R-:W-:-:S04]  /*11a0*/  IMAD.MOV.U32 R19, RZ, RZ, R3 ;  /* 0x000000ffff137224 */ /* 0x000fc800078e0003 */
[----:B------:R-:W-:Y:S02]  /*11b0*/  IMAD.MOV.U32 R3, RZ, RZ, R19 ;  /* 0x000000ffff037224 */ /* 0x000fe400078e0013 */
[----:B------:R-:W-:-:S06]  /*11c0*/  DSETP.MAX.AND P0, P1, R18, R22, PT ;  /* 0x000000161200722a */ /* 0x000fcc000390f000 */
[----:B------:R-:W-:Y:S02]  /*11d0*/  FSEL R3, R3, R4, P0 ;  /* 0x0000000403037208 */ /* 0x000fe40000000000 */
[----:B------:R-:W-:-:S06]  /*11e0*/  SEL R18, R18, R22, P0 ;  /* 0x0000001612127207 */ /* 0x000fcc0000000000 */
[----:B------:R-:W-:Y:S01]  /*11f0*/  @P1 LOP3.LUT R3, R4, 0x80000, RZ, 0xfc, !PT ;  /* 0x0008000004031812 */ /* 0x000fe200078efcff */
[----:B----4-:R-:W-:-:S03]  /*1200*/  IMAD.MOV.U32 R4, RZ, RZ, R15 ;  /* 0x000000ffff047224 */ /* 0x010fc600078e000f */
[----:B------:R-:W-:-:S04]  /*1210*/  MOV R19, R3 ;  /* 0x0000000300137202 */ /* 0x000fc80000000f00 */
[----:B------:R-:W-:Y:S02]  /*1220*/  MOV R3, R19 ;  /* 0x0000001300037202 */ /* 0x000fe40000000f00 */
[----:B------:R-:W-:-:S06]  /*1230*/  DSETP.MAX.AND P0, P1, R18, R14, PT ;  /* 0x0000000e1200722a */ /* 0x000fcc000390f000 */
[----:B------:R-:W-:Y:S02]  /*1240*/  FSEL R3, R3, R4, P0 ;  /* 0x0000000403037208 */ /* 0x000fe40000000000 */
[----:B------:R-:W-:-:S06]  /*1250*/  SEL R14, R18, R14, P0 ;  /* 0x0000000e120e7207 */ /* 0x000fcc0000000000 */
[----:B------:R-:W-:Y:S02]  /*1260*/  @P1 LOP3.LUT R3, R4, 0x80000, RZ, 0xfc, !PT ;  /* 0x0008000004031812 */ /* 0x000fe400078efcff */
[----:B-----5:R-:W-:-:S03]  /*1270*/  MOV R4, R13 ;  /* 0x0000000d00047202 */ /* 0x020fc60000000f00 */
[----:B------:R-:W-:-:S04]  /*1280*/  IMAD.MOV.U32 R15, RZ, RZ, R3 ;  /* 0x000000ffff0f7224 */ /* 0x000fc800078e0003 */
[----:B------:R-:W-:Y:S02]  /*1290*/  IMAD.MOV.U32 R3, RZ, RZ, R15 ;  /* 0x000000ffff037224 */ /* 0x000fe400078e000f */
[----:B------:R-:W-:-:S06]  /*12a0*/  DSETP.MAX.AND P0, P1, R14, R12, PT ;  /* 0x0000000c0e00722a */ /* 0x000fcc000390f000 */
[----:B------:R-:W-:Y:S02]  /*12b0*/  FSEL R3, R3, R4, P0 ;  /* 0x0000000403037208 */ /* 0x000fe40000000000 */
[----:B------:R-:W-:Y:S02]  /*12c0*/  SEL R12, R14, R12, P0 ;  /* 0x0000000c0e0c7207 */ /* 0x000fe40000000000 */
[----:B------:R-:W-:-:S04]  /*12d0*/  MOV R21, R16 ;  /* 0x0000001000157202 */ /* 0x000fc80000000f00 */
[----:B------:R-:W-:Y:S01]  /*12e0*/  @P1 LOP3.LUT R3, R4, 0x80000, RZ, 0xfc, !PT ;  /* 0x0008000004031812 */ /* 0x000fe200078efcff */
[----:B------:R-:W-:-:S03]  /*12f0*/  IMAD.MOV.U32 R4, RZ, RZ, R11 ;  /* 0x000000ffff047224 */ /* 0x000fc600078e000b */
[----:B------:R-:W-:-:S04]  /*1300*/  MOV R13, R3 ;  /* 0x00000003000d7202 */ /* 0x000fc80000000f00 */
[----:B------:R-:W-:Y:S02]  /*1310*/  MOV R3, R13 ;  /* 0x0000000d00037202 */ /* 0x000fe40000000f00 */
[----:B------:R-:W-:-:S06]  /*1320*/  DSETP.MAX.AND P0, P1, R12, R10, PT ;  /* 0x0000000a0c00722a */ /* 0x000fcc000390f000 */
[----:B------:R-:W-:Y:S02]  /*1330*/  FSEL R3, R3, R4, P0 ;  /* 0x0000000403037208 */ /* 0x000fe40000000000 */
[----:B------:R-:W-:-:S06]  /*1340*/  SEL R10, R12, R10, P0 ;  /* 0x0000000a0c0a7207 */ /* 0x000fcc0000000000 */
[----:B------:R-:W-:Y:S02]  /*1350*/  @P1 LOP3.LUT R3, R4, 0x80000, RZ, 0xfc, !PT ;  /* 0x0008000004031812 */ /* 0x000fe400078efcff */
[----:B------:R-:W-:-:S03]  /*1360*/  MOV R4, R9 ;  /* 0x0000000900047202 */ /* 0x000fc60000000f00 */
[----:B------:R-:W-:-:S04]  /*1370*/  IMAD.MOV.U32 R11, RZ, RZ, R3 ;  /* 0x000000ffff0b7224 */ /* 0x000fc800078e0003 */
[----:B------:R-:W-:Y:S02]  /*1380*/  IMAD.MOV.U32 R3, RZ, RZ, R11 ;  /* 0x000000ffff037224 */ /* 0x000fe400078e000b */
[----:B------:R-:W-:-:S06]  /*1390*/  DSETP.MAX.AND P0, P1, R10, R8, PT ;  /* 0x000000080a00722a */ /* 0x000fcc000390f000 */
[----:B------:R-:W-:Y:S02]  /*13a0*/  FSEL R3, R3, R4, P0 ;  /* 0x0000000403037208 */ /* 0x000fe40000000000 */
[----:B------:R-:W-:-:S06]  /*13b0*/  SEL R8, R10, R8, P0 ;  /* 0x000000080a087207 */ /* 0x000fcc0000000000 */
[----:B------:R-:W-:Y:S01]  /*13c0*/  @P1 LOP3.LUT R3, R4, 0x80000, RZ, 0xfc, !PT ;  /* 0x0008000004031812 */ /* 0x000fe200078efcff */
[----:B------:R-:W-:-:S03]  /*13d0*/  IMAD.MOV.U32 R4, RZ, RZ, R7 ;  /* 0x000000ffff047224 */ /* 0x000fc600078e0007 */
[----:B------:R-:W-:-:S04]  /*13e0*/  MOV R9, R3 ;  /* 0x0000000300097202 */ /* 0x000fc80000000f00 */
[----:B------:R-:W-:Y:S02]  /*13f0*/  MOV R3, R9 ;  /* 0x0000000900037202 */ /* 0x000fe40000000f00 */
[----:B------:R-:W-:-:S06]  /*1400*/  DSETP.MAX.AND P0, P1, R8, R6, PT ;  /* 0x000000060800722a */ /* 0x000fcc000390f000 */
[----:B------:R-:W-:Y:S02]  /*1410*/  FSEL R3, R3, R4, P0 ;  /* 0x0000000403037208 */ /* 0x000fe40000000000 */
[----:B------:R-:W-:-:S06]  /*1420*/  SEL R6, R8, R6, P0 ;  /* 0x0000000608067207 */ /* 0x000fcc0000000000 */
[----:B------:R-:W-:-:S05]  /*1430*/  @P1 LOP3.LUT R3, R4, 0x80000, RZ, 0xfc, !PT ;  /* 0x0008000004031812 */ /* 0x000fca00078efcff */
[----:B------:R-:W-:-:S04]  /*1440*/  IMAD.MOV.U32 R7, RZ, RZ, R3 ;  /* 0x000000ffff077224 */ /* 0x000fc800078e0003 */
[----:B------:R-:W-:Y:S02]  /*1450*/  IMAD.MOV.U32 R3, RZ, RZ, R7 ;  /* 0x000000ffff037224 */ /* 0x000fe400078e0007 */
[----:B------:R-:W-:-:S06]  /*1460*/  DSETP.MAX.AND P0, P1, R6, R16, PT ;  /* 0x000000100600722a */ /* 0x000fcc000390f000 */
[----:B------:R-:W-:Y:S02]  /*1470*/  FSEL R3, R3, R17, P0 ;  /* 0x0000001103037208 */ /* 0x000fe40000000000 */
[----:B------:R-:W-:-:S06]  /*1480*/  SEL R20, R6, R21, P0 ;  /* 0x0000001506147207 */ /* 0x000fcc0000000000 */
[----:B------:R-:W-:-:S05]  /*1490*/  @P1 LOP3.LUT R3, R17, 0x80000, RZ, 0xfc, !PT ;  /* 0x0008000011031812 */ /* 0x000fca00078efcff */
[----:B------:R-:W-:-:S07]  /*14a0*/  IMAD.MOV.U32 R21, RZ, RZ, R3 ;  /* 0x000000ffff157224 */ /* 0x000fce00078e0003 */
.L_x_3:
[----:B------:R-:W-:Y:S05]  /*14b0*/  BRA.U !UP1, `(.L_x_0) ;  /* 0x0000000509007547 */ /* 0x000fea000b800000 */
[----:B------:R-:W-:Y:S01]  /*14c0*/  MOV R3, UR5 ;  /* 0x0000000500037c02 */ /* 0x000fe20008000f00 */
[----:B------:R-:W-:-:S03]  /*14d0*/  ULOP3.LUT UR5, UR6, 0x3, URZ, 0xc0, !UPT ;  /* 0x0000000306057892 */ /* 0x000fc6000f8ec0ff */
[----:B------:R-:W-:Y:S01]  /*14e0*/  ISETP.GE.U32.AND P0, PT, R3, 0x4, PT ;  /* 0x000000040300780c */ /* 0x000fe20003f06070 */
[----:B------:R-:W-:-:S12]  /*14f0*/  UISETP.NE.AND UP1, UPT, UR5, URZ, UPT ;  /* 0x000000ff0500728c */ /* 0x000fd8000bf25270 */
[----:B------:R-:W-:Y:S05]  /*1500*/  @!P0 BRA `(.L_x_4) ;  /* 0x0000000000a88947 */ /* 0x000fea0003800000 */
[----:B------:R-:W0:Y:S01]  /*1510*/  LDC.64 R10, c[0x0][0x380] ;  /* 0x0000e000ff0a7b82 */ /* 0x000e220000000a00 */
[----:B------:R-:W-:-:S04]  /*1520*/  IMAD R3, R2, R0, R5 ;  /* 0x0000000002037224 */ /* 0x000fc800078e0205 */
[----:B0-----:R-:W-:-:S06]  /*1530*/  IMAD.WIDE.U32 R6, R3, 0x8, R10 ;  /* 0x0000000803067825 */ /* 0x001fcc00078e000a */
[----:B------:R-:W2:Y:S01]  /*1540*/  LDG.E.64 R6, desc[UR8][R6.64] ;  /* 0x0000000806067981 */ /* 0x000ea2000c1e1b00 */
[----:B------:R-:W-:-:S04]  /*1550*/  IMAD.IADD R3, R3, 0x1, R0 ;  /* 0x0000000103037824 */ /* 0x000fc800078e0200 */
[----:B------:R-:W-:-:S06]  /*1560*/  IMAD.WIDE.U32 R8, R3, 0x8, R10 ;  /* 0x0000000803087825 */ /* 0x000fcc00078e000a */
[----:B------:R-:W3:Y:S01]  /*1570*/  LDG.E.64 R8, desc[UR8][R8.64] ;  /* 0x0000000808087981 */ /* 0x000ee2000c1e1b00 */
[----:B------:R-:W-:-:S05]  /*1580*/  IADD3 R3, PT, PT, R3, R0, RZ ;  /* 0x0000000003037210 */ /* 0x000fca0007ffe0ff */
[----:B------:R-:W-:-:S06]  /*1590*/  IMAD.WIDE.U32 R12, R3, 0x8, R10 ;  /* 0x00000008030c7825 */ /* 0x000fcc00078e000a */
[----:B------:R-:W4:Y:S01]  /*15a0*/  LDG.E.64 R12, desc[UR8][R12.64] ;  /* 0x000000080c0c7981 */ /* 0x000f22000c1e1b00 */
[----:B------:R-:W-:-:S04]  /*15b0*/  IMAD.IADD R3, R3, 0x1, R0 ;  /* 0x0000000103037824 */ /* 0x000fc800078e0200 */
[----:B------:R-:W-:-:S06]  /*15c0*/  IMAD.WIDE.U32 R10, R3, 0x8, R10 ;  /* 0x00000008030a7825 */ /* 0x000fcc00078e000a */
[----:B------:R-:W5:Y:S01]  /*15d0*/  LDG.E.64 R10, desc[UR8][R10.64] ;  /* 0x000000080a0a7981 */ /* 0x000f62000c1e1b00 */
[----:B------:R-:W-:Y:S01]  /*15e0*/  MOV R3, R21 ;  /* 0x0000001500037202 */ /* 0x000fe20000000f00 */
[----:B------:R-:W-:Y:S01]  /*15f0*/  VIADD R2, R2, 0x4 ;  /* 0x0000000402027836 */ /* 0x000fe20000000000 */
[----:B--2---:R-:W-:Y:S01]  /*1600*/  DSETP.MAX.AND P0, P1, R20, R6, PT ;  /* 0x000000061400722a */ /* 0x004fe2000390f000 */
[----:B------:R-:W-:-:S05]  /*1610*/  IMAD.MOV.U32 R4, RZ, RZ, R7 ;  /* 0x000000ffff047224 */ /* 0x000fca00078e0007 */
[----:B------:R-:W-:Y:S02]  /*1620*/  FSEL R3, R3, R4, P0 ;  /* 0x0000000403037208 */ /* 0x000fe40000000000 */
[----:B------:R-:W-:-:S06]  /*1630*/  SEL R6, R20, R6, P0 ;  /* 0x0000000614067207 */ /* 0x000fcc0000000000 */
[----:B------:R-:W-:Y:S01]  /*1640*/  @P1 LOP3.LUT R3, R4, 0x80000, RZ, 0xfc, !PT ;  /* 0x0008000004031812 */ /* 0x000fe200078efcff */
[----:B---3--:R-:W-:-:S03]  /*1650*/  IMAD.MOV.U32 R4, RZ, RZ, R9 ;  /* 0x000000ffff047224 */ /* 0x008fc600078e0009 */
[----:B------:R-:W-:-:S04]  /*1660*/  MOV R7, R3 ;  /* 0x0000000300077202 */ /* 0x000fc80000000f00 */
[----:B------:R-:W-:Y:S02]  /*1670*/  MOV R3, R7 ;  /* 0x0000000700037202 */ /* 0x000fe40000000f00 */
[----:B------:R-:W-:-:S06]  /*1680*/  DSETP.MAX.AND P0, P1, R6, R8, PT ;  /* 0x000000080600722a */ /* 0x000fcc000390f000 */
[----:B------:R-:W-:Y:S02]  /*1690*/  FSEL R3, R3, R4, P0 ;  /* 0x0000000403037208 */ /* 0x000fe40000000000 */
[----:B------:R-:W-:Y:S01]  /*16a0*/  SEL R6, R6, R8, P0 ;  /* 0x0000000806067207 */ /* 0x000fe20000000000 */
[----:B-----5:R-:W-:-:S05]  /*16b0*/  IMAD.MOV.U32 R21, RZ, RZ, R10 ;  /* 0x000000ffff157224 */ /* 0x020fca00078e000a */
[----:B------:R-:W-:Y:S02]  /*16c0*/  @P1 LOP3.LUT R3, R4, 0x80000, RZ, 0xfc, !PT ;  /* 0x0008000004031812 */ /* 0x000fe400078efcff */
[----:B----4-:R-:W-:-:S03]  /*16d0*/  MOV R4, R13 ;  /* 0x0000000d00047202 */ /* 0x010fc60000000f00 */
[----:B------:R-:W-:-:S04]  /*16e0*/  IMAD.MOV.U32 R7, RZ, RZ, R3 ;  /* 0x000000ffff077224 */ /* 0x000fc800078e0003 */
[----:B------:R-:W-:Y:S02]  /*16f0*/  IMAD.MOV.U32 R3, RZ, RZ, R7 ;  /* 0x000000ffff037224 */ /* 0x000fe400078e0007 */
[----:B------:R-:W-:-:S06]  /*1700*/  DSETP.MAX.AND P0, P1, R6, R12, PT ;  /* 0x0000000c0600722a */ /* 0x000fcc000390f000 */
[----:B------:R-:W-:Y:S02]  /*1710*/  FSEL R3, R3, R4, P0 ;  /* 0x0000000403037208 */ /* 0x000fe40000000000 */
[----:B------:R-:W-:-:S06]  /*1720*/  SEL R6, R6, R12, P0 ;  /* 0x0000000c06067207 */ /* 0x000fcc0000000000 */
[----:B------:R-:W-:-:S04]  /*1730*/  @P1 LOP3.LUT R3, R4, 0x80000, RZ, 0xfc, !PT ;  /* 0x0008000004031812 */ /* 0x000fc800078efcff */
[----:B------:R-:W-:-:S04]  /*1740*/  MOV R7, R3 ;  /* 0x0000000300077202 */ /* 0x000fc80000000f00 */
[----:B------:R-:W-:Y:S02]  /*1750*/  MOV R3, R7 ;  /* 0x0000000700037202 */ /* 0x000fe40000000f00 */
[----:B------:R-:W-:-:S06]  /*1760*/  DSETP.MAX.AND P0, P1, R6, R10, PT ;  /* 0x0000000a0600722a */ /* 0x000fcc000390f000 */
[----:B------:R-:W-:Y:S02]  /*1770*/  FSEL R3, R3, R11, P0 ;  /* 0x0000000b03037208 */ /* 0x000fe40000000000 */
[----:B------:R-:W-:-:S06]  /*1780*/  SEL R20, R6, R21, P0 ;  /* 0x0000001506147207 */ /* 0x000fcc0000000000 */
[----:B------:R-:W-:-:S04]  /*1790*/  @P1 LOP3.LUT R3, R11, 0x80000, RZ, 0xfc, !PT ;  /* 0x000800000b031812 */ /* 0x000fc800078efcff */
[----:B------:R-:W-:-:S07]  /*17a0*/  MOV R21, R3 ;  /* 0x0000000300157202 */ /* 0x000fce0000000f00 */
.L_x_4:
[----:B------:R-:W-:Y:S05]  /*17b0*/  BRA.U !UP1, `(.L_x_0) ;  /* 0x0000000109407547 */ /* 0x000fea000b800000 */
[----:B------:R-:W0:Y:S01]  /*17c0*/  LDC.64 R6, c[0x0][0x380] ;  /* 0x0000e000ff067b82 */ /* 0x000e220000000a00 */
[----:B------:R-:W-:Y:S01]  /*17d0*/  VIADD R3, R2, UR4 ;  /* 0x0000000402037c36 */ /* 0x000fe20008000000 */
[----:B------:R-:W-:-:S03]  /*17e0*/  UIADD3 UR5, UPT, UPT, -UR5, URZ, URZ ;  /* 0x000000ff05057290 */ /* 0x000fc6000fffe1ff */
[----:B------:R-:W-:-:S09]  /*17f0*/  IMAD R9, R3, R0, UR12 ;  /* 0x0000000c03097e24 */ /* 0x000fd2000f8e0200 */
.L_x_5:
[----:B0-----:R-:W-:-:S06]  /*1800*/  IMAD.WIDE.U32 R2, R9, 0x8, R6 ;  /* 0x0000000809027825 */ /* 0x001fcc00078e0006 */
[----:B------:R-:W2:Y:S01]  /*1810*/  LDG.E.64 R2, desc[UR8][R2.64] ;  /* 0x0000000802027981 */ /* 0x000ea2000c1e1b00 */
[----:B------:R-:W-:Y:S01]  /*1820*/  UIADD3 UR5, UPT, UPT, UR5, 0x1, URZ ;  /* 0x0000000105057890 */ /* 0x000fe2000fffe0ff */
[----:B------:R-:W-:Y:S02]  /*1830*/  MOV R11, R21 ;  /* 0x00000015000b7202 */ /* 0x000fe40000000f00 */
[----:B------:R-:W-:Y:S01]  /*1840*/  IADD3 R9, PT, PT, R9, R0, RZ ;  /* 0x0000000009097210 */ /* 0x000fe20007ffe0ff */
[----:B------:R-:W-:Y:S01]  /*1850*/  UISETP.NE.AND UP1, UPT, UR5, URZ, UPT ;  /* 0x000000ff0500728c */ /* 0x000fe2000bf25270 */
[----:B--2---:R-:W-:Y:S01]  /*1860*/  DSETP.MAX.AND P0, P1, R2, R20, PT ;  /* 0x000000140200722a */ /* 0x004fe2000390f000 */
[----:B------:R-:W-:-:S05]  /*1870*/  IMAD.MOV.U32 R4, RZ, RZ, R3 ;  /* 0x000000ffff047224 */ /* 0x000fca00078e0003 */
[----:B------:R-:W-:Y:S02]  /*1880*/  FSEL R21, R4, R11, P0 ;  /* 0x0000000b04157208 */ /* 0x000fe40000000000 */
[----:B------:R-:W-:-:S06]  /*1890*/  SEL R20, R2, R20, P0 ;  /* 0x0000001402147207 */ /* 0x000fcc0000000000 */
[----:B------:R-:W-:Y:S01]  /*18a0*/  @P1 LOP3.LUT R21, R11, 0x80000, RZ, 0xfc, !PT ;  /* 0x000800000b151812 */ /* 0x000fe200078efcff */
[----:B------:R-:W-:Y:S06]  /*18b0*/  BRA.U UP1, `(.L_x_5) ;  /* 0xfffffffd01d07547 */ /* 0x000fec000b83ffff */
.L_x_0:
[----:B------:R-:W-:Y:S01]  /*18c0*/  CS2R R2, SRZ ;  /* 0x0000000000027805 */ /* 0x000fe2000001ff00 */
[----:B------:R-:W-:Y:S06]  /*18d0*/  BRA.U !UP0, `(.L_x_6) ;  /* 0x0000000d081c7547 */ /* 0x000fec000b800000 */
[----:B------:R-:W-:Y:S01]  /*18e0*/  UISETP.NE.AND UP0, UPT, UR6, 0x1, UPT ;  /* 0x000000010600788c */ /* 0x000fe2000bf05270 */
[----:B------:R-:W-:Y:S01]  /*18f0*/  IMAD.MOV.U32 R24, RZ, RZ, RZ ;  /* 0x000000ffff187224 */ /* 0x000fe200078e00ff */
[----:B------:R-:W-:-:S07]  /*1900*/  CS2R R2, SRZ ;  /* 0x0000000000027805 */ /* 0x000fce000001ff00 */
[----:B------:R-:W-:Y:S05]  /*1910*/  BRA.U !UP0, `(.L_x_7) ;  /* 0x0000000508e87547 */ /* 0x000fea000b800000 */
[----:B------:R-:W0:Y:S01]  /*1920*/  LDC R4, c[0x0][0x398] ;  /* 0x0000e600ff047b82 */ /* 0x000e220000000800 */
[----:B------:R-:W-:Y:S01]  /*1930*/  ULOP3.LUT UR5, UR6, 0xfffffffe, URZ, 0xc0, !UPT ;  /* 0xfffffffe06057892 */ /* 0x000fe2000f8ec0ff */
[----:B------:R-:W-:Y:S01]  /*1940*/  IMAD R25, R0, UR4, R0 ;  /* 0x0000000400197c24 */ /* 0x000fe2000f8e0200 */
[----:B------:R-:W-:Y:S02]  /*1950*/  MOV R27, R5 ;  /* 0x00000005001b7202 */ /* 0x000fe40000000f00 */
[----:B------:R-:W-:Y:S01]  /*1960*/  CS2R R2, SRZ ;  /* 0x0000000000027805 */ /* 0x000fe2000001ff00 */
[----:B------:R-:W-:Y:S01]  /*1970*/  UIADD3 UR6, UPT, UPT, -UR5, URZ, URZ ;  /* 0x000000ff05067290 */ /* 0x000fe2000fffe1ff */
[----:B------:R-:W-:Y:S01]  /*1980*/  VIADD R25, R25, UR12 ;  /* 0x0000000c19197c36 */ /* 0x000fe20008000000 */
[----:B------:R-:W-:Y:S01]  /*1990*/  MOV R24, UR5 ;  /* 0x0000000500187c02 */ /* 0x000fe20008000f00 */
[----:B------:R-:W1:Y:S08]  /*19a0*/  LDC.64 R6, c[0x0][0x380] ;  /* 0x0000e000ff067b82 */ /* 0x000e700000000a00 */
[----:B------:R-:W2:Y:S02]  /*19b0*/  LDC.64 R8, c[0x0][0x388] ;  /* 0x0000e200ff087b82 */ /* 0x000ea40000000a00 */
.L_x_10:
[----:B-1----:R-:W-:-:S05]  /*19c0*/  IMAD.WIDE.U32 R18, R27, 0x8, R6 ;  /* 0x000000081b127825 */ /* 0x002fca00078e0006 */
[----:B---3--:R-:W3:Y:S01]  /*19d0*/  LDG.E.64 R16, desc[UR8][R18.64] ;  /* 0x0000000812107981 */ /* 0x008ee2000c1e1b00 */
[----:B------:R-:W-:Y:S01]  /*19e0*/  IMAD.MOV.U32 R14, RZ, RZ, 0x652b82fe ;  /* 0x652b82feff0e7424 */ /* 0x000fe200078e00ff */
[----:B------:R-:W-:Y:S01]  /*19f0*/  MOV R15, 0x3ff71547 ;  /* 0x3ff71547000f7802 */ /* 0x000fe20000000f00 */
[----:B------:R-:W-:Y:S01]  /*1a00*/  UMOV UR10, 0xfefa39ef ;  /* 0xfefa39ef000a7882 */ /* 0x000fe20000000000 */
        /* <DEDUP_REMOVED lines=19> */
[----:B---3--:R-:W-:-:S08]  /*1b40*/  DADD R16, R16, -R20 ;  /* 0x0000000010107229 */ /* 0x008fd00000000814 */
[----:B------:R-:W-:Y:S02]  /*1b50*/  DFMA R14, R16, R14, 6.75539944105574400000e+15 ;  /* 0x43380000100e742b */ /* 0x000fe4000000000e */
[----:B------:R-:W-:-:S06]  /*1b60*/  FSETP.GEU.AND P0, PT, |R17|, 4.1917929649353027344, PT ;  /* 0x4086232b1100780b */ /* 0x000fcc0003f0e200 */
[----:B------:R-:W-:-:S08]  /*1b70*/  DADD R12, R14, -6.75539944105574400000e+15 ;  /* 0xc33800000e0c7429 */ /* 0x000fd00000000000 */
[----:B------:R-:W-:Y:S01]  /*1b80*/  DFMA R10, R12, -UR10, R16 ;  /* 0x8000000a0c0a7c2b */ /* 0x000fe20008000010 */
[----:B------:R-:W-:Y:S01]  /*1b90*/  UMOV UR10, 0x3b39803f ;  /* 0x3b39803f000a7882 */ /* 0x000fe20000000000 */
[----:B------:R-:W-:-:S06]  /*1ba0*/  UMOV UR11, 0x3c7abc9e ;  /* 0x3c7abc9e000b7882 */ /* 0x000fcc0000000000 */
[----:B------:R-:W-:Y:S01]  /*1bb0*/  DFMA R12, R12, -UR10, R10 ;  /* 0x8000000a0c0c7c2b */ /* 0x000fe2000800000a */
[----:B------:R-:W-:Y:S01]  /*1bc0*/  IMAD.MOV.U32 R10, RZ, RZ, -0x35dec16 ;  /* 0xfca213eaff0a7424 */ /* 0x000fe200078e00ff */
[----:B------:R-:W-:-:S06]  /*1bd0*/  MOV R11, 0x3e928af3 ;  /* 0x3e928af3000b7802 */ /* 0x000fcc0000000f00 */
[----:B------:R-:W-:-:S08]  /*1be0*/  DFMA R18, R12, UR14, R10 ;  /* 0x0000000e0c127c2b */ /* 0x000fd0000800000a */
[----:B------:R-:W-:-:S08]  /*1bf0*/  DFMA R18, R12, R18, UR16 ;  /* 0x000000100c127e2b */ /* 0x000fd00008000012 */
[----:B------:R-:W-:-:S08]  /*1c00*/  DFMA R18, R12, R18, UR18 ;  /* 0x000000120c127e2b */ /* 0x000fd00008000012 */
[----:B------:R-:W-:-:S08]  /*1c10*/  DFMA R18, R12, R18, UR20 ;  /* 0x000000140c127e2b */ /* 0x000fd00008000012 */
[----:B------:R-:W-:-:S08]  /*1c20*/  DFMA R18, R12, R18, UR22 ;  /* 0x000000160c127e2b */ /* 0x000fd00008000012 */
[----:B------:R-:W-:-:S08]  /*1c30*/  DFMA R18, R12, R18, UR24 ;  /* 0x000000180c127e2b */ /* 0x000fd00008000012 */
[----:B------:R-:W-:-:S08]  /*1c40*/  DFMA R18, R12, R18, UR26 ;  /* 0x0000001a0c127e2b */ /* 0x000fd00008000012 */
[----:B------:R-:W-:-:S08]  /*1c50*/  DFMA R18, R12, R18, UR28 ;  /* 0x0000001c0c127e2b */ /* 0x000fd00008000012 */
[----:B------:R-:W-:-:S08]  /*1c60*/  DFMA R18, R12, R18, UR30 ;  /* 0x0000001e0c127e2b */ /* 0x000fd00008000012 */
[----:B------:R-:W-:-:S08]  /*1c70*/  DFMA R18, R12, R18, 1 ;  /* 0x3ff000000c12742b */ /* 0x000fd00000000012 */
[----:B------:R-:W-:-:S10]  /*1c80*/  DFMA R18, R12, R18, 1 ;  /* 0x3ff000000c12742b */ /* 0x000fd40000000012 */
[----:B------:R-:W-:Y:S01]  /*1c90*/  IMAD R13, R14, 0x100000, R19 ;  /* 0x001000000e0d7824 */ /* 0x000fe200078e0213 */
[----:B------:R-:W-:Y:S01]  /*1ca0*/  MOV R12, R18 ;  /* 0x00000012000c7202 */ /* 0x000fe20000000f00 */
[----:B------:R-:W-:Y:S06]  /*1cb0*/  @!P0 BRA `(.L_x_8) ;  /* 0x0000000000348947 */ /* 0x000fec0003800000 */
[----:B------:R-:W-:Y:S01]  /*1cc0*/  FSETP.GEU.AND P1, PT, |R17|, 4.2275390625, PT ;  /* 0x408748001100780b */ /* 0x000fe20003f2e200 */
[C---:B------:R-:W-:Y:S02]  /*1cd0*/  DADD R12, R16.reuse, +INF ;  /* 0x7ff00000100c7429 */ /* 0x040fe40000000000 */
[----:B------:R-:W-:-:S08]  /*1ce0*/  DSETP.GEU.AND P0, PT, R16, RZ, PT ;  /* 0x000000ff1000722a */ /* 0x000fd00003f0e000 */
[----:B------:R-:W-:Y:S02]  /*1cf0*/  FSEL R12, R12, RZ, P0 ;  /* 0x000000ff0c0c7208 */ /* 0x000fe40000000000 */
[----:B------:R-:W-:Y:S01]  /*1d00*/  FSEL R13, R13, RZ, P0 ;  /* 0x000000ff0d0d7208 */ /* 0x000fe20000000000 */
[----:B------:R-:W-:Y:S06]  /*1d10*/  @P1 BRA `(.L_x_8) ;  /* 0x00000000001c1947 */ /* 0x000fec0003800000 */
[----:B------:R-:W-:-:S04]  /*1d20*/  LEA.HI R0, R14, R14, RZ, 0x1 ;  /* 0x0000000e0e007211 */ /* 0x000fc800078f08ff */
[----:B------:R-:W-:-:S04]  /*1d30*/  SHF.R.S32.HI R13, RZ, 0x1, R0 ;  /* 0x00000001ff0d7819 */ /* 0x000fc80000011400 */
[----:B------:R-:W-:Y:S01]  /*1d40*/  LEA R19, R13, R19, 0x14 ;  /* 0x000000130d137211 */ /* 0x000fe200078ea0ff */
[----:B------:R-:W-:-:S05]  /*1d50*/  IMAD.IADD R12, R14, 0x1, -R13 ;  /* 0x000000010e0c7824 */ /* 0x000fca00078e0a0d */
[----:B------:R-:W-:Y:S01]  /*1d60*/  LEA R13, R12, 0x3ff00000, 0x14 ;  /* 0x3ff000000c0d7811 */ /* 0x000fe200078ea0ff */
[----:B------:R-:W-:-:S06]  /*1d70*/  IMAD.MOV.U32 R12, RZ, RZ, RZ ;  /* 0x000000ffff0c7224 */ /* 0x000fcc00078e00ff */
[----:B------:R-:W-:-:S11]  /*1d80*/  DMUL R12, R18, R12 ;  /* 0x0000000c120c7228 */ /* 0x000fd60000000000 */
.L_x_8:
[----:B--2---:R-:W-:-:S04]  /*1d90*/  IMAD.WIDE.U32 R28, R27, 0x8, R8 ;  /* 0x000000081b1c7825 */ /* 0x004fc800078e0008 */
[----:B------:R-:W-:Y:S01]  /*1da0*/  IMAD.WIDE.U32 R14, R25, 0x8, R6 ;  /* 0x00000008190e7825 */ /* 0x000fe200078e0006 */
[----:B------:R1:W-:Y:S05]  /*1db0*/  STG.E.64 desc[UR8][R28.64], R12 ;  /* 0x0000000c1c007986 */ /* 0x0003ea000c101b08 */
[----:B------:R-:W2:Y:S01]  /*1dc0*/  LDG.E.64 R14, desc[UR8][R14.64] ;  /* 0x000000080e0e7981 */ /* 0x000ea2000c1e1b00 */
[----:B------:R-:W-:Y:S01]  /*1dd0*/  MOV R16, 0x652b82fe ;  /* 0x652b82fe00107802 */ /* 0x000fe20000000f00 */
[----:B------:R-:W-:Y:S01]  /*1de0*/  IMAD.MOV.U32 R17, RZ, RZ, 0x3ff71547 ;  /* 0x3ff71547ff117424 */ /* 0x000fe200078e00ff */
[----:B------:R-:W-:Y:S01]  /*1df0*/  UMOV UR32, 0xfefa39ef ;  /* 0xfefa39ef00207882 */ /* 0x000fe20000000000 */
[----:B------:R-:W-:Y:S01]  /*1e00*/  UMOV UR33, 0x3fe62e42 ;  /* 0x3fe62e4200217882 */ /* 0x000fe20000000000 */
[----:B------:R-:W-:-:S02]  /*1e10*/  DADD R2, R12, R2 ;  /* 0x000000000c027229 */ /* 0x000fc40000000002 */
[----:B--2---:R-:W-:-:S08]  /*1e20*/  DADD R14, R14, -R20 ;  /* 0x000000000e0e7229 */ /* 0x004fd00000000814 */
[----:B------:R-:W-:Y:S02]  /*1e30*/  DFMA R16, R14, R16, 6.75539944105574400000e+15 ;  /* 0x433800000e10742b */ /* 0x000fe40000000010 */
[----:B------:R-:W-:-:S06]  /*1e40*/  FSETP.GEU.AND P0, PT, |R15|, 4.1917929649353027344, PT ;  /* 0x4086232b0f00780b */ /* 0x000fcc0003f0e200 */
[----:B------:R-:W-:-:S08]  /*1e50*/  DADD R18, R16, -6.75539944105574400000e+15 ;  /* 0xc338000010127429 */ /* 0x000fd00000000000 */
[----:B------:R-:W-:-:S08]  /*1e60*/  DFMA R22, R18, -UR32, R14 ;  /* 0x8000002012167c2b */ /* 0x000fd0000800000e */
[----:B------:R-:W-:-:S08]  /*1e70*/  DFMA R22, R18, -UR10, R22 ;  /* 0x8000000a12167c2b */ /* 0x000fd00008000016 */
        /* <DEDUP_REMOVED lines=11> */
[----:B------:R-:W-:Y:S01]  /*1f30*/  LEA R11, R16, R23, 0x14 ;  /* 0x00000017100b7211 */ /* 0x000fe200078ea0ff */
[----:B------:R-:W-:Y:S01]  /*1f40*/  IMAD.MOV.U32 R10, RZ, RZ, R22 ;  /* 0x000000ffff0a7224 */ /* 0x000fe200078e0016 */
[----:B-1----:R-:W-:Y:S06]  /*1f50*/  @!P0 BRA `(.L_x_9) ;  /* 0x0000000000348947 */ /* 0x002fec0003800000 */
        /* <DEDUP_REMOVED lines=8> */
[----:B------:R-:W-:Y:S01]  /*1fe0*/  IADD3 R10, PT, PT, R16, -R11, RZ ;  /* 0x8000000b100a7210 */ /* 0x000fe20007ffe0ff */
[----:B------:R-:W-:-:S03]  /*1ff0*/  IMAD R23, R11, 0x100000, R23 ;  /* 0x001000000b177824 */ /* 0x000fc600078e0217 */
[----:B------:R-:W-:Y:S02]  /*2000*/  LEA R11, R10, 0x3ff00000, 0x14 ;  /* 0x3ff000000a0b7811 */ /* 0x000fe400078ea0ff */
[----:B------:R-:W-:-:S06]  /*2010*/  MOV R10, RZ ;  /* 0x000000ff000a7202 */ /* 0x000fcc0000000f00 */
[----:B------:R-:W-:-:S11]  /*2020*/  DMUL R10, R22, R10 ;  /* 0x0000000a160a7228 */ /* 0x000fd60000000000 */
.L_x_9:
[----:B------:R-:W-:Y:S01]  /*2030*/  IMAD.WIDE.U32 R12, R25, 0x8, R8 ;  /* 0x00000008190c7825 */ /* 0x000fe200078e0008 */
[----:B------:R-:W-:Y:S01]  /*2040*/  UIADD3 UR6, UPT, UPT, UR6, 0x2, URZ ;  /* 0x0000000206067890 */ /* 0x000fe2000fffe0ff */
[----:B------:R-:W-:Y:S02]  /*2050*/  DADD R2, R2, R10 ;  /* 0x0000000002027229 */ /* 0x000fe4000000000a */
[----:B0-----:R-:W-:Y:S01]  /*2060*/  IMAD.MOV.U32 R0, RZ, RZ, R4 ;  /* 0x000000ffff007224 */ /* 0x001fe200078e0004 */
[----:B------:R3:W-:Y:S01]  /*2070*/  STG.E.64 desc[UR8][R12.64], R10 ;  /* 0x0000000a0c007986 */ /* 0x0007e2000c101b08 */
[----:B------:R-:W-:Y:S02]  /*2080*/  UISETP.NE.AND UP0, UPT, UR6, URZ, UPT ;  /* 0x000000ff0600728c */ /* 0x000fe4000bf05270 */
[C---:B------:R-:W-:Y:S01]  /*2090*/  IMAD R27, R0.reuse, 0x2, R27 ;  /* 0x00000002001b7824 */ /* 0x040fe200078e021b */
[----:B------:R-:W-:-:S06]  /*20a0*/  LEA R25, R0, R25, 0x1 ;  /* 0x0000001900197211 */ /* 0x000fcc00078e08ff */
[----:B------:R-:W-:Y:S05]  /*20b0*/  BRA.U UP0, `(.L_x_10) ;  /* 0xfffffff900407547 */ /* 0x000fea000b83ffff */
.L_x_7:
[----:B------:R-:W0:Y:S02]  /*20c0*/  LDCU UR6, c[0x0][0x394] ;  /* 0x00007280ff0677ac */ /* 0x000e240008000800 */
[----:B0-----:R-:W-:-:S06]  /*20d0*/  ULOP3.LUT UR5, UR6, 0x1, URZ, 0xc0, !UPT ;  /* 0x0000000106057892 */ /* 0x001fcc000f8ec0ff */
[----:B------:R-:W-:-:S04]  /*20e0*/  MOV R4, UR5 ;  /* 0x0000000500047c02 */ /* 0x000fc80008000f00 */
[----:B------:R-:W-:-:S13]  /*20f0*/  ISETP.NE.U32.AND P0, PT, R4, 0x1, PT ;  /* 0x000000010400780c */ /* 0x000fda0003f05070 */
[----:B------:R-:W-:Y:S05]  /*2100*/  @P0 BRA `(.L_x_6) ;  /* 0x0000000400100947 */ /* 0x000fea0003800000 */
[----:B---3--:R-:W0:Y:S01]  /*2110*/  LDC.64 R10, c[0x0][0x380] ;  /* 0x0000e000ff0a7b82 */ /* 0x008e220000000a00 */
[----:B------:R-:W-:-:S04]  /*2120*/  IMAD R24, R24, R0, R5 ;  /* 0x0000000018187224 */ /* 0x000fc800078e0205 */
[----:B0-----:R-:W-:-:S06]  /*2130*/  IMAD.WIDE.U32 R10, R24, 0x8, R10 ;  /* 0x00000008180a7825 */ /* 0x001fcc00078e000a */
[----:B------:R-:W2:Y:S01]  /*2140*/  LDG.E.64 R10, desc[UR8][R10.64] ;  /* 0x000000080a0a7981 */ /* 0x000ea2000c1e1b00 */
[----:B------:R-:W-:Y:S01]  /*2150*/  IMAD.MOV.U32 R6, RZ, RZ, 0x652b82fe ;  /* 0x652b82feff067424 */ /* 0x000fe200078e00ff */
[----:B------:R-:W-:Y:S01]  /*2160*/  MOV R7, 0x3ff71547 ;  /* 0x3ff7154700077802 */ /* 0x000fe20000000f00 */
[----:B------:R-:W-:Y:S01]  /*2170*/  UMOV UR10, 0xfefa39ef ;  /* 0xfefa39ef000a7882 */ /* 0x000fe20000000000 */
[----:B------:R-:W-:Y:S01]  /*2180*/  UMOV UR11, 0x3fe62e42 ;  /* 0x3fe62e42000b7882 */ /* 0x000fe20000000000 */
[----:B--2---:R-:W-:-:S08]  /*2190*/  DADD R20, R10, -R20 ;  /* 0x000000000a147229 */ /* 0x004fd00000000814 */
[----:B------:R-:W-:Y:S02]  /*21a0*/  DFMA R6, R20, R6, 6.75539944105574400000e+15 ;  /* 0x433800001406742b */ /* 0x000fe40000000006 */
[----:B------:R-:W-:-:S06]  /*21b0*/  FSETP.GEU.AND P0, PT, |R21|, 4.1917929649353027344, PT ;  /* 0x4086232b1500780b */ /* 0x000fcc0003f0e200 */
[----:B------:R-:W-:-:S08]  /*21c0*/  DADD R8, R6, -6.75539944105574400000e+15 ;  /* 0xc338000006087429 */ /* 0x000fd00000000000 */
[----:B------:R-:W-:Y:S01]  /*21d0*/  DFMA R12, R8, -UR10, R20 ;  /* 0x8000000a080c7c2b */ /* 0x000fe20008000014 */
[----:B------:R-:W-:Y:S01]  /*21e0*/  UMOV UR10, 0x3b39803f ;  /* 0x3b39803f000a7882 */ /* 0x000fe20000000000 */
[----:B------:R-:W-:-:S06]  /*21f0*/  UMOV UR11, 0x3c7abc9e ;  /* 0x3c7abc9e000b7882 */ /* 0x000fcc0000000000 */
[----:B------:R-:W-:Y:S01]  /*2200*/  DFMA R8, R8, -UR10, R12 ;  /* 0x8000000a08087c2b */ /* 0x000fe2000800000c */
[----:B------:R-:W-:Y:S01]  /*2210*/  UMOV UR10, 0x69ce2bdf ;  /* 0x69ce2bdf000a7882 */ /* 0x000fe20000000000 */
[----:B------:R-:W-:Y:S01]  /*2220*/  IMAD.MOV.U32 R12, RZ, RZ, -0x35dec16 ;  /* 0xfca213eaff0c7424 */ /* 0x000fe200078e00ff */
[----:B------:R-:W-:Y:S01]  /*2230*/  MOV R13, 0x3e928af3 ;  /* 0x3e928af3000d7802 */ /* 0x000fe20000000f00 */
[----:B------:R-:W-:-:S05]  /*2240*/  UMOV UR11, 0x3e5ade15 ;  /* 0x3e5ade15000b7882 */ /* 0x000fca0000000000 */
[C---:B------:R-:W-:Y:S01]  /*2250*/  DFMA R10, R8.reuse, UR10, R12 ;  /* 0x0000000a080a7c2b */ /* 0x040fe2000800000c */
[----:B------:R-:W-:Y:S01]  /*2260*/  UMOV UR10, 0x62401315 ;  /* 0x62401315000a7882 */ /* 0x000fe20000000000 */
[----:B------:R-:W-:Y:S01]  /*2270*/  UMOV UR11, 0x3ec71dee ;  /* 0x3ec71dee000b7882 */ /* 0x000fe20000000000 */
[----:B------:R-:W0:Y:S05]  /*2280*/  LDC.64 R12, c[0x0][0x388] ;  /* 0x0000e200ff0c7b82 */ /* 0x000e2a0000000a00 */
[----:B------:R-:W-:Y:S01]  /*2290*/  DFMA R10, R8, R10, UR10 ;  /* 0x0000000a080a7e2b */ /* 0x000fe2000800000a */
[----:B------:R-:W-:Y:S01]  /*22a0*/  UMOV UR10, 0x7c89eb71 ;  /* 0x7c89eb71000a7882 */ /* 0x000fe20000000000 */
[----:B------:R-:W-:-:S06]  /*22b0*/  UMOV UR11, 0x3efa0199 ;  /* 0x3efa0199000b7882 */ /* 0x000fcc0000000000 */
[----:B------:R-:W-:Y:S01]  /*22c0*/  DFMA R10, R8, R10, UR10 ;  /* 0x0000000a080a7e2b */ /* 0x000fe2000800000a */
[----:B------:R-:W-:Y:S01]  /*22d0*/  UMOV UR10, 0x14761f65 ;  /* 0x14761f65000a7882 */ /* 0x000fe20000000000 */
[----:B------:R-:W-:-:S06]  /*22e0*/  UMOV UR11, 0x3f2a01a0 ;  /* 0x3f2a01a0000b7882 */ /* 0x000fcc0000000000 */
[----:B------:R-:W-:Y:S01]  /*22f0*/  DFMA R10, R8, R10, UR10 ;  /* 0x0000000a080a7e2b */ /* 0x000fe2000800000a */
[----:B------:R-:W-:Y:S01]  /*2300*/  UMOV UR10, 0x1852b7af ;  /* 0x1852b7af000a7882 */ /* 0x000fe20000000000 */
[----:B------:R-:W-:Y:S01]  /*2310*/  UMOV UR11, 0x3f56c16c ;  /* 0x3f56c16c000b7882 */ /* 0x000fe20000000000 */
[----:B0-----:R-:W-:-:S05]  /*2320*/  IMAD.WIDE.U32 R24, R24, 0x8, R12 ;  /* 0x0000000818187825 */ /* 0x001fca00078e000c */
        /* <DEDUP_REMOVED lines=24> */
[----:B------:R-:W-:Y:S01]  /*24b0*/  LEA.HI R0, R6, R6, RZ, 0x1 ;  /* 0x0000000606007211 */ /* 0x000fe200078f08ff */
[----:B------:R-:W-:-:S03]  /*24c0*/  IMAD.MOV.U32 R8, RZ, RZ, R10 ;  /* 0x000000ffff087224 */ /* 0x000fc600078e000a */
[----:B------:R-:W-:-:S05]  /*24d0*/  SHF.R.S32.HI R9, RZ, 0x1, R0 ;  /* 0x00000001ff097819 */ /* 0x000fca0000011400 */
[----:B------:R-:W-:Y:S01]  /*24e0*/  IMAD.IADD R6, R6, 0x1, -R9 ;  /* 0x0000000106067824 */ /* 0x000fe200078e0a09 */
[----:B------:R-:W-:-:S04]  /*24f0*/  LEA R9, R9, R11, 0x14 ;  /* 0x0000000b09097211 */ /* 0x000fc800078ea0ff */
[----:B------:R-:W-:Y:S02]  /*2500*/  LEA R7, R6, 0x3ff00000, 0x14 ;  /* 0x3ff0000006077811 */ /* 0x000fe400078ea0ff */
[----:B------:R-:W-:-:S06]  /*2510*/  MOV R6, RZ ;  /* 0x000000ff00067202 */ /* 0x000fcc0000000f00 */
[----:B------:R-:W-:-:S11]  /*2520*/  DMUL R8, R8, R6 ;  /* 0x0000000608087228 */ /* 0x000fd60000000000 */
.L_x_11:
[----:B------:R0:W-:Y:S01]  /*2530*/  STG.E.64 desc[UR8][R24.64], R8 ;  /* 0x0000000818007986 */ /* 0x0001e2000c101b08 */
[----:B------:R-:W-:-:S11]  /*2540*/  DADD R2, R2, R8 ;  /* 0x0000000002027229 */ /* 0x000fd60000000008 */
.L_x_6:
[----:B------:R-:W0:Y:S01]  /*2550*/  MUFU.RCP64H R7, R3 ;  /* 0x0000000300077308 */ /* 0x000e220000001800 */
[----:B------:R-:W-:Y:S01]  /*2560*/  VIADD R6, R3, 0x300402 ;  /* 0x0030040203067836 */ /* 0x000fe20000000000 */
[----:B------:R-:W-:-:S04]  /*2570*/  ISETP.NE.AND P0, PT, RZ, UR6, PT ;  /* 0x00000006ff007c0c */ /* 0x000fc8000bf05270 */
[----:B------:R-:W-:Y:S01]  /*2580*/  FSETP.GEU.AND P1, PT, |R6|, 5.8789094863358348022e-39, PT ;  /* 0x004004020600780b */ /* 0x000fe20003f2e200 */
[----:B0-----:R-:W-:-:S08]  /*2590*/  DFMA R8, R6, -R2, 1 ;  /* 0x3ff000000608742b */ /* 0x001fd00000000802 */
[----:B------:R-:W-:-:S08]  /*25a0*/  DFMA R8, R8, R8, R8 ;  /* 0x000000080808722b */ /* 0x000fd00000000008 */
[----:B------:R-:W-:-:S08]  /*25b0*/  DFMA R8, R6, R8, R6 ;  /* 0x000000080608722b */ /* 0x000fd00000000006 */
[----:B---3--:R-:W-:-:S08]  /*25c0*/  DFMA R10, R8, -R2, 1 ;  /* 0x3ff00000080a742b */ /* 0x008fd00000000802 */
[----:B------:R-:W-:-:S10]  /*25d0*/  DFMA R10, R8, R10, R8 ;  /* 0x0000000a080a722b */ /* 0x000fd40000000008 */
[----:B------:R-:W-:Y:S02]  /*25e0*/  R2UR UR10, R10 ;  /* 0x000000000a0a72ca */ /* 0x000fe400000e0000 */
[----:B------:R-:W-:Y:S01]  /*25f0*/  R2UR UR11, R11 ;  /* 0x000000000b0b72ca */ /* 0x000fe200000e0000 */
[----:B------:R-:W-:-:S14]  /*2600*/  @P1 BRA `(.L_x_12) ;  /* 0x0000000000181947 */ /* 0x000fdc0003800000 */
[----:B------:R-:W-:-:S04]  /*2610*/  LOP3.LUT R0, R3, 0x7fffffff, RZ, 0xc0, !PT ;  /* 0x7fffffff03007812 */ /* 0x000fc800078ec0ff */
[----:B------:R-:W-:Y:S02]  /*2620*/  IADD3 R8, PT, PT, R0, -0x100000, RZ ;  /* 0xfff0000000087810 */ /* 0x000fe40007ffe0ff */
[----:B------:R-:W-:-:S07]  /*2630*/  MOV R0, 0x2650 ;  /* 0x0000265000007802 */ /* 0x000fce0000000f00 */
[----:B------:R-:W-:Y:S05]  /*2640*/  CALL.REL.NOINC `($__internal_0_$__cuda_sm20_dblrcp_rn_slowpath_v3) ;  /* 0x0000000c00a47944 */ /* 0x000fea0003c00000 */
[----:B------:R-:W-:Y:S02]  /*2650*/  R2UR UR10, R6 ;  /* 0x00000000060a72ca */ /* 0x000fe400000e0000 */
[----:B------:R-:W-:-:S15]  /*2660*/  R2UR UR11, R7 ;  /* 0x00000000070b72ca */ /* 0x000fde00000e0000 */
.L_x_12:
[----:B------:R-:W-:Y:S05]  /*2670*/  @!P0 EXIT ;  /* 0x000000000000894d */ /* 0x000fea0003800000 */
[----:B------:R-:W0:Y:S01]  /*2680*/  LDCU UR5, c[0x0][0x394] ;  /* 0x00007280ff0577ac */ /* 0x000e220008000800 */
[----:B------:R-:W-:Y:S01]  /*2690*/  IMAD.MOV.U32 R0, RZ, RZ, RZ ;  /* 0x000000ffff007224 */ /* 0x000fe200078e00ff */
[----:B0-----:R-:W-:-:S09]  /*26a0*/  UISETP.GE.U32.AND UP0, UPT, UR5, 0x10, UPT ;  /* 0x000000100500788c */ /* 0x001fd2000bf06070 */
[----:B------:R-:W-:Y:S05]  /*26b0*/  BRA.U !UP0, `(.L_x_13) ;  /* 0x0000000908147547 */ /* 0x000fea000b800000 */
[----:B------:R-:W0:Y:S01]  /*26c0*/  LDC R0, c[0x0][0x398] ;  /* 0x0000e600ff007b82 */ /* 0x000e220000000800 */
[----:B------:R-:W-:Y:S01]  /*26d0*/  MOV R7, UR4 ;  /* 0x0000000400077c02 */ /* 0x000fe20008000f00 */
[----:B------:R-:W-:Y:S01]  /*26e0*/  IMAD.U32 R9, RZ, RZ, UR4 ;  /* 0x00000004ff097e24 */ /* 0x000fe2000f8e00ff */
[----:B------:R-:W-:Y:S01]  /*26f0*/  MOV R11, UR4 ;  /* 0x00000004000b7c02 */ /* 0x000fe20008000f00 */
[----:B------:R-:W-:Y:S01]  /*2700*/  IMAD.U32 R13, RZ, RZ, UR4 ;  /* 0x00000004ff0d7e24 */ /* 0x000fe2000f8e00ff */
[----:B------:R-:W-:Y:S01]  /*2710*/  MOV R15, UR4 ;  /* 0x00000004000f7c02 */ /* 0x000fe20008000f00 */
[----:B------:R-:W-:Y:S01]  /*2720*/  IMAD.U32 R17, RZ, RZ, UR4 ;  /* 0x00000004ff117e24 */ /* 0x000fe2000f8e00ff */
[----:B------:R-:W-:Y:S01]  /*2730*/  IADD3 R9, PT, PT, R9, 0x3, RZ ;  /* 0x0000000309097810 */ /* 0x000fe20007ffe0ff */
[----:B------:R-:W-:Y:S01]  /*2740*/  VIADD R7, R7, 0x2 ;  /* 0x0000000207077836 */ /* 0x000fe20000000000 */
        /* <DEDUP_REMOVED lines=10> */
[----:B------:R-:W-:Y:S01]  /*27f0*/  IADD3 R17, PT, PT, R17, 0x7, RZ ;  /* 0x0000000711117810 */ /* 0x000fe20007ffe0ff */
[----:B------:R-:W-:Y:S01]  /*2800*/  VIADD R15, R15, 0x6 ;  /* 0x000000060f0f7836 */ /* 0x000fe20000000000 */
[----:B------:R-:W-:Y:S01]  /*2810*/  IADD3 R27, PT, PT, R27, 0x9, RZ ;  /* 0x000000091b1b7810 */ /* 0x000fe20007ffe0ff */
[----:B------:R-:W-:Y:S01]  /*2820*/  VIADD R19, R19, 0x8 ;  /* 0x0000000813137836 */ /* 0x000fe20000000000 */
[----:B------:R-:W-:Y:S01]  /*2830*/  IADD3 R2, PT, PT, R2, 0xb, RZ ;  /* 0x0000000b02027810 */ /* 0x000fe20007ffe0ff */
[-C--:B0-----:R-:W-:Y:S01]  /*2840*/  IMAD R12, R7, R0.reuse, UR12 ;  /* 0x0000000c070c7e24 */ /* 0x081fe2000f8e0200 */
[----:B------:R-:W-:Y:S01]  /*2850*/  IADD3 R25, PT, PT, R25, 0xd, RZ ;  /* 0x0000000d19197810 */ /* 0x000fe20007ffe0ff */
[-C--:B------:R-:W-:Y:S01]  /*2860*/  IMAD R7, R9, R0.reuse, UR12 ;  /* 0x0000000c09077e24 */ /* 0x080fe2000f8e0200 */
[----:B------:R-:W-:Y:S01]  /*2870*/  IADD3 R21, PT, PT, R21, 0xf, RZ ;  /* 0x0000000f15157810 */ /* 0x000fe20007ffe0ff */
[----:B------:R-:W-:Y:S01]  /*2880*/  IMAD R9, R11, R0, UR12 ;  /* 0x0000000c0b097e24 */ /* 0x000fe2000f8e0200 */
[----:B------:R-:W-:Y:S01]  /*2890*/  ULOP3.LUT UR7, UR5, 0xfffffff0, URZ, 0xc0, !UPT ;  /* 0xfffffff005077892 */ /* 0x000fe2000f8ec0ff */
[----:B------:R-:W-:Y:S01]  /*28a0*/  VIADD R29, R29, 0xa ;  /* 0x0000000a1d1d7836 */ /* 0x000fe20000000000 */
[----:B------:R-:W-:Y:S01]  /*28b0*/  MOV R14, R5 ;  /* 0x00000005000e7202 */ /* 0x000fe20000000f00 */
[----:B------:R-:W-:Y:S01]  /*28c0*/  VIADD R4, R4, 0xc ;  /* 0x0000000c04047836 */ /* 0x000fe20000000000 */
[----:B------:R-:W-:Y:S01]  /*28d0*/  UIADD3 UR6, UPT, UPT, -UR7, URZ, URZ ;  /* 0x000000ff07067290 */ /* 0x000fe2000fffe1ff */
[----:B------:R-:W-:-:S02]  /*28e0*/  VIADD R23, R23, 0xe ;  /* 0x0000000e17177836 */ /* 0x000fc40000000000 */
[----:B------:R-:W-:Y:S02]  /*28f0*/  IMAD R3, R0, UR4, R0 ;  /* 0x0000000400037c24 */ /* 0x000fe4000f8e0200 */
        /* <DEDUP_REMOVED lines=11> */
[----:B------:R-:W-:-:S07]  /*29b0*/  VIADD R3, R3, UR12 ;  /* 0x0000000c03037c36 */ /* 0x000fce0008000000 */
.L_x_14:
[----:B0-----:R-:W0:Y:S02]  /*29c0*/  LDC.64 R20, c[0x0][0x388] ;  /* 0x0000e200ff147b82 */ /* 0x001e240000000a00 */
[----:B0-----:R-:W-:-:S05]  /*29d0*/  IMAD.WIDE.U32 R22, R14, 0x8, R20 ;  /* 0x000000080e167825 */ /* 0x001fca00078e0014 */
[----:B------:R-:W2:Y:S01]  /*29e0*/  LDG.E.64 R26, desc[UR8][R22.64] ;  /* 0x00000008161a7981 */ /* 0x000ea2000c1e1b00 */
[----:B------:R-:W-:Y:S01]  /*29f0*/  IMAD.WIDE.U32 R24, R3, 0x8, R20 ;  /* 0x0000000803187825 */ /* 0x000fe200078e0014 */
[----:B--2---:R-:W-:-:S07]  /*2a00*/  DMUL R26, R26, UR10 ;  /* 0x0000000a1a1a7c28 */ /* 0x004fce0008000000 */
[----:B------:R0:W-:Y:S04]  /*2a10*/  STG.E.64 desc[UR8][R22.64], R26 ;  /* 0x0000001a16007986 */ /* 0x0001e8000c101b08 */
[----:B0-----:R-:W2:Y:S02]  /*2a20*/  LDG.E.64 R26, desc[UR8][R24.64] ;  /* 0x00000008181a7981 */ /* 0x001ea4000c1e1b00 */
[----:B--2---:R-:W-:Y:S01]  /*2a30*/  DMUL R22, R26, UR10 ;  /* 0x0000000a1a167c28 */ /* 0x004fe20008000000 */
[----:B------:R-:W-:-:S06]  /*2a40*/  IMAD.WIDE.U32 R26, R12, 0x8, R20 ;  /* 0x000000080c1a7825 */ /* 0x000fcc00078e0014 */
        /* <DEDUP_REMOVED lines=9> */
[----:B0-----:R-:W2:Y:S01]  /*2ae0*/  LDG.E.64 R24, desc[UR8][R26.64] ;  /* 0x000000081a187981 */ /* 0x001ea2000c1e1b00 */
[----:B------:R-:W-:Y:S01]  /*2af0*/  IMAD.WIDE.U32 R22, R11, 0x8, R20 ;  /* 0x000000080b167825 */ /* 0x000fe200078e0014 */
[----:B--2---:R-:W-:-:S07]  /*2b00*/  DMUL R24, R24, UR10 ;  /* 0x0000000a18187c28 */ /* 0x004fce0008000000 */
        /* <DEDUP_REMOVED lines=41> */
[----:B------:R-:W2:Y:S01]  /*2da0*/  LDG.E.64 R24, desc[UR8][R20.64] ;  /* 0x0000000814187981 */ /* 0x000ea2000c1e1b00 */
        /* <DEDUP_REMOVED lines=18> */
[----:B--2---:R-:W-:-:S07]  /*2ed0*/  DMUL R24, R24, UR10 ;  /* 0x0000000a18187c28 */ /* 0x004fce0008000000 */
[----:B------:R0:W-:Y:S01]  /*2ee0*/  STG.E.64 desc[UR8][R20.64], R24 ;  /* 0x0000001814007986 */ /* 0x0001e2000c101b08 */
[----:B------:R-:W-:Y:S05]  /*2ef0*/  BRA.U UP0, `(.L_x_14) ;  /* 0xfffffff900b07547 */ /* 0x000fea000b83ffff */
[----:B------:R-:W-:-:S07]  /*2f00*/  MOV R0, UR7 ;  /* 0x0000000700007c02 */ /* 0x000fce0008000f00 */
.L_x_13:
[----:B------:R-:W-:-:S06]  /*2f10*/  ULOP3.LUT UP0, UR6, UR5, 0xf, URZ, 0xc0, !UPT ;  /* 0x0000000f05067892 */ /* 0x000fcc000f80c0ff */
[----:B------:R-:W-:-:S13]  /*2f20*/  PLOP3.LUT P0, PT, PT, PT, UP0, 0x80, 0x8 ;  /* 0x000000000008781c */ /* 0x000fda0003f0f008 */
[----:B------:R-:W-:Y:S05]  /*2f30*/  @!P0 EXIT ;  /* 0x000000000000894d */ /* 0x000fea0003800000 */
[----:B------:R-:W-:Y:S02]  /*2f40*/  UISETP.GE.U32.AND UP0, UPT, UR6, 0x8, UPT ;  /* 0x000000080600788c */ /* 0x000fe4000bf06070 */
[----:B------:R-:W-:-:S06]  /*2f50*/  ULOP3.LUT UR7, UR5, 0x7, URZ, 0xc0, !UPT ;  /* 0x0000000705077892 */ /* 0x000fcc000f8ec0ff */
[----:B------:R-:W-:Y:S01]  /*2f60*/  ISETP.NE.AND P0, PT, RZ, UR7, PT ;  /* 0x00000007ff007c0c */ /* 0x000fe2000bf05270 */
[----:B------:R-:W-:-:S12]  /*2f70*/  BRA.U !UP0, `(.L_x_15) ;  /* 0x0000000108ac7547 */ /* 0x000fd8000b800000 */
[----:B------:R-:W1:Y:S01]  /*2f80*/  LDC.64 R2, c[0x0][0x388] ;  /* 0x0000e200ff027b82 */ /* 0x000e620000000a00 */
[----:B------:R-:W2:Y:S02]  /*2f90*/  LDCU UR6, c[0x0][0x398] ;  /* 0x00007300ff0677ac */ /* 0x000ea40008000800 */
[----:B--2---:R-:W-:-:S04]  /*2fa0*/  IMAD R11, R0, UR6, R5 ;  /* 0x00000006000b7c24 */ /* 0x004fc8000f8e0205 */
[----:B-1----:R-:W-:-:S05]  /*2fb0*/  IMAD.WIDE.U32 R6, R11, 0x8, R2 ;  /* 0x000000080b067825 */ /* 0x002fca00078e0002 */
[----:B------:R-:W2:Y:S01]  /*2fc0*/  LDG.E.64 R8, desc[UR8][R6.64] ;  /* 0x0000000806087981 */ /* 0x000ea2000c1e1b00 */
[----:B------:R-:W-:-:S04]  /*2fd0*/  VIADD R15, R11, UR6 ;  /* 0x000000060b0f7c36 */ /* 0x000fc80008000000 */
[----:B------:R-:W-:Y:S01]  /*2fe0*/  IMAD.WIDE.U32 R10, R15, 0x8, R2 ;  /* 0x000000080f0a7825 */ /* 0x000fe200078e0002 */
[----:B--2---:R-:W-:-:S07]  /*2ff0*/  DMUL R8, R8, UR10 ;  /* 0x0000000a08087c28 */ /* 0x004fce0008000000 */
[----:B------:R1:W-:Y:S04]  /*3000*/  STG.E.64 desc[UR8][R6.64], R8 ;  /* 0x0000000806007986 */ /* 0x0003e8000c101b08 */
[----:B------:R-:W2:Y:S01]  /*3010*/  LDG.E.64 R12, desc[UR8][R10.64] ;  /* 0x000000080a0c7981 */ /* 0x000ea2000c1e1b00 */
[----:B------:R-:W-:-:S05]  /*3020*/  IADD3 R19, PT, PT, R15, UR6, RZ ;  /* 0x000000060f137c10 */ /* 0x000fca000fffe0ff */
[----:B------:R-:W-:Y:S01]  /*3030*/  IMAD.WIDE.U32 R14, R19, 0x8, R2 ;  /* 0x00000008130e7825 */ /* 0x000fe200078e0002 */
[----:B--2---:R-:W-:-:S07]  /*3040*/  DMUL R12, R12, UR10 ;  /* 0x0000000a0c0c7c28 */ /* 0x004fce0008000000 */
[----:B------:R2:W-:Y:S04]  /*3050*/  STG.E.64 desc[UR8][R10.64], R12 ;  /* 0x0000000c0a007986 */ /* 0x0005e8000c101b08 */
[----:B------:R-:W3:Y:S01]  /*3060*/  LDG.E.64 R16, desc[UR8][R14.64] ;  /* 0x000000080e107981 */ /* 0x000ee2000c1e1b00 */
[----:B0-----:R-:W-:-:S04]  /*3070*/  VIADD R21, R19, UR6 ;  /* 0x0000000613157c36 */ /* 0x001fc80008000000 */
[----:B------:R-:W-:Y:S01]  /*3080*/  IMAD.WIDE.U32 R18, R21, 0x8, R2 ;  /* 0x0000000815127825 */ /* 0x000fe200078e0002 */
[----:B---3--:R-:W-:-:S07]  /*3090*/  DMUL R16, R16, UR10 ;  /* 0x0000000a10107c28 */ /* 0x008fce0008000000 */
[----:B------:R0:W-:Y:S04]  /*30a0*/  STG.E.64 desc[UR8][R14.64], R16 ;  /* 0x000000100e007986 */ /* 0x0001e8000c101b08 */
[----:B-1----:R-:W3:Y:S01]  /*30b0*/  LDG.E.64 R6, desc[UR8][R18.64] ;  /* 0x0000000812067981 */ /* 0x002ee2000c1e1b00 */
[----:B------:R-:W-:-:S05]  /*30c0*/  IADD3 R21, PT, PT, R21, UR6, RZ ;  /* 0x0000000615157c10 */ /* 0x000fca000fffe0ff */
[----:B------:R-:W-:Y:S01]  /*30d0*/  IMAD.WIDE.U32 R8, R21, 0x8, R2 ;  /* 0x0000000815087825 */ /* 0x000fe200078e0002 */
[----:B---3--:R-:W-:-:S07]  /*30e0*/  DMUL R6, R6, UR10 ;  /* 0x0000000a06067c28 */ /* 0x008fce0008000000 */
[----:B------:R1:W-:Y:S04]  /*30f0*/  STG.E.64 desc[UR8][R18.64], R6 ;  /* 0x0000000612007986 */ /* 0x0003e8000c101b08 */
[----:B--2---:R-:W2:Y:S01]  /*3100*/  LDG.E.64 R10, desc[UR8][R8.64] ;  /* 0x00000008080a7981 */ /* 0x004ea2000c1e1b00 */
[----:B------:R-:W-:-:S04]  /*3110*/  VIADD R21, R21, UR6 ;  /* 0x0000000615157c36 */ /* 0x000fc80008000000 */
[----:B------:R-:W-:Y:S01]  /*3120*/  IMAD.WIDE.U32 R12, R21, 0x8, R2 ;  /* 0x00000008150c7825 */ /* 0x000fe200078e0002 */
[----:B--2---:R-:W-:-:S07]  /*3130*/  DMUL R10, R10, UR10 ;  /* 0x0000000a0a0a7c28 */ /* 0x004fce0008000000 */
[----:B------:R2:W-:Y:S04]  /*3140*/  STG.E.64 desc[UR8][R8.64], R10 ;  /* 0x0000000a08007986 */ /* 0x0005e8000c101b08 */
[----:B0-----:R-:W3:Y:S01]  /*3150*/  LDG.E.64 R14, desc[UR8][R12.64] ;  /* 0x000000080c0e7981 */ /* 0x001ee2000c1e1b00 */
[----:B------:R-:W-:-:S05]  /*3160*/  IADD3 R21, PT, PT, R21, UR6, RZ ;  /* 0x0000000615157c10 */ /* 0x000fca000fffe0ff */
[----:B------:R-:W-:Y:S01]  /*3170*/  IMAD.WIDE.U32 R16, R21, 0x8, R2 ;  /* 0x0000000815107825 */ /* 0x000fe200078e0002 */
[----:B---3--:R-:W-:-:S07]  /*3180*/  DMUL R14, R14, UR10 ;  /* 0x0000000a0e0e7c28 */ /* 0x008fce0008000000 */
[----:B------:R3:W-:Y:S04]  /*3190*/  STG.E.64 desc[UR8][R12.64], R14 ;  /* 0x0000000e0c007986 */ /* 0x0007e8000c101b08 */
[----:B-1----:R-:W4:Y:S01]  /*31a0*/  LDG.E.64 R6, desc[UR8][R16.64] ;  /* 0x0000000810067981 */ /* 0x002f22000c1e1b00 */
[----:B------:R-:W-:-:S04]  /*31b0*/  VIADD R21, R21, UR6 ;  /* 0x0000000615157c36 */ /* 0x000fc80008000000 */
[----:B------:R-:W-:Y:S01]  /*31c0*/  IMAD.WIDE.U32 R2, R21, 0x8, R2 ;  /* 0x0000000815027825 */ /* 0x000fe200078e0002 */
[----:B----4-:R-:W-:-:S07]  /*31d0*/  DMUL R6, R6, UR10 ;  /* 0x0000000a06067c28 */ /* 0x010fce0008000000 */
[----:B------:R3:W-:Y:S04]  /*31e0*/  STG.E.64 desc[UR8][R16.64], R6 ;  /* 0x0000000610007986 */ /* 0x0007e8000c101b08 */
[----:B--2---:R-:W2:Y:S01]  /*31f0*/  LDG.E.64 R8, desc[UR8][R2.64] ;  /* 0x0000000802087981 */ /* 0x004ea2000c1e1b00 */
[----:B------:R-:W-:Y:S01]  /*3200*/  IADD3 R0, PT, PT, R0, 0x8, RZ ;  /* 0x0000000800007810 */ /* 0x000fe20007ffe0ff */
[----:B--2---:R-:W-:-:S07]  /*3210*/  DMUL R8, R8, UR10 ;  /* 0x0000000a08087c28 */ /* 0x004fce0008000000 */
[----:B------:R3:W-:Y:S04]  /*3220*/  STG.E.64 desc[UR8][R2.64], R8 ;  /* 0x0000000802007986 */ /* 0x0007e8000c101b08 */
.L_x_15:
[----:B------:R-:W-:Y:S05]  /*3230*/  @!P0 EXIT ;  /* 0x000000000000894d */ /* 0x000fea0003800000 */
[----:B------:R-:W-:Y:S02]  /*3240*/  UISETP.GE.U32.AND UP0, UPT, UR7, 0x4, UPT ;  /* 0x000000040700788c */ /* 0x000fe4000bf06070 */
[----:B------:R-:W-:-:S06]  /*3250*/  ULOP3.LUT UR5, UR5, 0x3, URZ, 0xc0, !UPT ;  /* 0x0000000305057892 */ /* 0x000fcc000f8ec0ff */
[----:B------:R-:W-:Y:S01]  /*3260*/  ISETP.NE.AND P0, PT, RZ, UR5, PT ;  /* 0x00000005ff007c0c */ /* 0x000fe2000bf05270 */
[----:B------:R-:W-:-:S12]  /*3270*/  BRA.U !UP0, `(.L_x_16) ;  /* 0x00000001085c7547 */ /* 0x000fd8000b800000 */
[----:B---3--:R-:W1:Y:S01]  /*3280*/  LDC.64 R2, c[0x0][0x388] ;  /* 0x0000e200ff027b82 */ /* 0x008e620000000a00 */
        /* <DEDUP_REMOVED lines=13> */
[----:B------:R-:W2:Y:S01]  /*3360*/  LDG.E.64 R8, desc[UR8][R14.64] ;  /* 0x000000080e087981 */ /* 0x000ea2000c1e1b00 */
[----:B------:R-:W-:-:S04]  /*3370*/  VIADD R17, R17, UR6 ;  /* 0x0000000611117c36 */ /* 0x000fc80008000000 */
[----:B------:R-:W-:Y:S01]  /*3380*/  IMAD.WIDE.U32 R16, R17, 0x8, R2 ;  /* 0x0000000811107825 */ /* 0x000fe200078e0002 */
[----:B--2---:R-:W-:-:S07]  /*3390*/  DMUL R8, R8, UR10 ;  /* 0x0000000a08087c28 */ /* 0x004fce0008000000 */
[----:B------:R1:W-:Y:S04]  /*33a0*/  STG.E.64 desc[UR8][R14.64], R8 ;  /* 0x000000080e007986 */ /* 0x0003e8000c101b08 */
[----:B------:R-:W2:Y:S01]  /*33b0*/  LDG.E.64 R2, desc[UR8][R16.64] ;  /* 0x0000000810027981 */ /* 0x000ea2000c1e1b00 */
[----:B------:R-:W-:Y:S01]  /*33c0*/  IADD3 R0, PT, PT, R0, 0x4, RZ ;  /* 0x0000000400007810 */ /* 0x000fe20007ffe0ff */
[----:B--2---:R-:W-:-:S07]  /*33d0*/  DMUL R2, R2, UR10 ;  /* 0x0000000a02027c28 */ /* 0x004fce0008000000 */
[----:B------:R1:W-:Y:S04]  /*33e0*/  STG.E.64 desc[UR8][R16.64], R2 ;  /* 0x0000000210007986 */ /* 0x0003e8000c101b08 */
.L_x_16:
[----:B------:R-:W-:Y:S05]  /*33f0*/  @!P0 EXIT ;  /* 0x000000000000894d */ /* 0x000fea0003800000 */
[----:B-1-3--:R-:W1:Y:S01]  /*3400*/  LDC R8, c[0x0][0x398] ;  /* 0x0000e600ff087b82 */ /* 0x00ae620000000800 */
[----:B------:R-:W-:Y:S01]  /*3410*/  VIADD R0, R0, UR4 ;  /* 0x0000000400007c36 */ /* 0x000fe20008000000 */
[----:B------:R-:W-:-:S06]  /*3420*/  UIADD3 UR5, UPT, UPT, -UR5, URZ, URZ ;  /* 0x000000ff05057290 */ /* 0x000fcc000fffe1ff */
[----:B------:R-:W2:Y:S01]  /*3430*/  LDC.64 R6, c[0x0][0x388] ;  /* 0x0000e200ff067b82 */ /* 0x000ea20000000a00 */
[----:B-1----:R-:W-:-:S07]  /*3440*/  IMAD R9, R0, R8, UR12 ;  /* 0x0000000c00097e24 */ /* 0x002fce000f8e0208 */
.L_x_17:
[----:B-12---:R-:W-:-:S05]  /*3450*/  IMAD.WIDE.U32 R2, R9, 0x8, R6 ;  /* 0x0000000809027825 */ /* 0x006fca00078e0006 */
[----:B------:R-:W2:Y:S01]  /*3460*/  LDG.E.64 R4, desc[UR8][R2.64] ;  /* 0x0000000802047981 */ /* 0x000ea2000c1e1b00 */
[----:B------:R-:W-:Y:S01]  /*3470*/  UIADD3 UR5, UPT, UPT, UR5, 0x1, URZ ;  /* 0x0000000105057890 */ /* 0x000fe2000fffe0ff */
[----:B------:R-:W-:-:S03]  /*3480*/  IADD3 R9, PT, PT, R9, R8, RZ ;  /* 0x0000000809097210 */ /* 0x000fc60007ffe0ff */
[----:B------:R-:W-:Y:S01]  /*3490*/  UISETP.NE.AND UP0, UPT, UR5, URZ, UPT ;  /* 0x000000ff0500728c */ /* 0x000fe2000bf05270 */
[----:B--2---:R-:W-:-:S07]  /*34a0*/  DMUL R4, R4, UR10 ;  /* 0x0000000a04047c28 */ /* 0x004fce0008000000 */
[----:B------:R1:W-:Y:S01]  /*34b0*/  STG.E.64 desc[UR8][R2.64], R4 ;  /* 0x0000000402007986 */ /* 0x0003e2000c101b08 */
[----:B------:R-:W-:Y:S05]  /*34c0*/  BRA.U UP0, `(.L_x_17) ;  /* 0xfffffffd00e07547 */ /* 0x000fea000b83ffff */
[----:B------:R-:W-:Y:S05]  /*34d0*/  EXIT ;  /* 0x000000000000794d */ /* 0x000fea0003800000 */
        .weak           $__internal_0_$__cuda_sm20_dblrcp_rn_slowpath_v3
        .type           $__internal_0_$__cuda_sm20_dblrcp_rn_slowpath_v3,@function
        .size           $__internal_0_$__cuda_sm20_dblrcp_rn_slowpath_v3,(.L_x_96 - $__internal_0_$__cuda_sm20_dblrcp_rn_slowpath_v3)
$__internal_0_$__cuda_sm20_dblrcp_rn_slowpath_v3:
[----:B------:R-:W-:-:S14]  /*34e0*/  DSETP.GTU.AND P1, PT, |R2|, +INF , PT ;  /* 0x7ff000000200742a */ /* 0x000fdc0003f2c200 */
[----:B------:R-:W-:Y:S05]  /*34f0*/  @P1 BRA `(.L_x_18) ;  /* 0x00000000007c1947 */ /* 0x000fea0003800000 */
[----:B------:R-:W-:-:S05]  /*3500*/  LOP3.LUT R9, R3, 0x7fffffff, RZ, 0xc0, !PT ;  /* 0x7fffffff03097812 */ /* 0x000fca00078ec0ff */
[----:B------:R-:W-:-:S05]  /*3510*/  VIADD R4, R9, 0xffffffff ;  /* 0xffffffff09047836 */ /* 0x000fca0000000000 */
[----:B------:R-:W-:-:S13]  /*3520*/  ISETP.GE.U32.AND P1, PT, R4, 0x7fefffff, PT ;  /* 0x7fefffff0400780c */ /* 0x000fda0003f26070 */
[----:B------:R-:W-:Y:S02]  /*3530*/  @P1 LOP3.LUT R7, R3, 0x7ff00000, RZ, 0x3c, !PT ;  /* 0x7ff0000003071812 */ /* 0x000fe400078e3cff */
[----:B------:R-:W-:Y:S01]  /*3540*/  @P1 MOV R6, RZ ;  /* 0x000000ff00061202 */ /* 0x000fe20000000f00 */
[----:B------:R-:W-:Y:S06]  /*3550*/  @P1 BRA `(.L_x_19) ;  /* 0x00000000006c1947 */ /* 0x000fec0003800000 */
[----:B------:R-:W-:-:S13]  /*3560*/  ISETP.GE.U32.AND P1, PT, R9, 0x1000001, PT ;  /* 0x010000010900780c */ /* 0x000fda0003f26070 */
[----:B------:R-:W-:Y:S05]  /*3570*/  @!P1 BRA `(.L_x_20) ;  /* 0x0000000000349947 */ /* 0x000fea0003800000 */
[----:B------:R-:W-:Y:S01]  /*3580*/  VIADD R7, R3, 0xc0200000 ;  /* 0xc020000003077836 */ /* 0x000fe20000000000 */
[----:B------:R-:W-:-:S03]  /*3590*/  MOV R6, R2 ;  /* 0x0000000200067202 */ /* 0x000fc60000000f00 */
[----:B------:R-:W0:Y:S03]  /*35a0*/  MUFU.RCP64H R9, R7 ;  /* 0x0000000700097308 */ /* 0x000e260000001800 */
[----:B0-----:R-:W-:-:S08]  /*35b0*/  DFMA R10, -R6, R8, 1 ;  /* 0x3ff00000060a742b */ /* 0x001fd00000000108 */
[----:B------:R-:W-:-:S08]  /*35c0*/  DFMA R10, R10, R10, R10 ;  /* 0x0000000a0a0a722b */ /* 0x000fd0000000000a */
[----:B------:R-:W-:-:S08]  /*35d0*/  DFMA R10, R8, R10, R8 ;  /* 0x0000000a080a722b */ /* 0x000fd00000000008 */
[----:B------:R-:W-:-:S08]  /*35e0*/  DFMA R8, -R6, R10, 1 ;  /* 0x3ff000000608742b */ /* 0x000fd0000000010a */
[----:B------:R-:W-:-:S08]  /*35f0*/  DFMA R8, R10, R8, R10 ;  /* 0x000000080a08722b */ /* 0x000fd0000000000a */
[----:B------:R-:W-:-:S08]  /*3600*/  DMUL R8, R8, 2.2250738585072013831e-308 ;  /* 0x0010000008087828 */ /* 0x000fd00000000000 */
[----:B------:R-:W-:-:S08]  /*3610*/  DFMA R2, -R2, R8, 1 ;  /* 0x3ff000000202742b */ /* 0x000fd00000000108 */
[----:B------:R-:W-:-:S08]  /*3620*/  DFMA R2, R2, R2, R2 ;  /* 0x000000020202722b */ /* 0x000fd00000000002 */
[----:B------:R-:W-:Y:S01]  /*3630*/  DFMA R6, R8, R2, R8 ;  /* 0x000000020806722b */ /* 0x000fe20000000008 */
[----:B------:R-:W-:Y:S10]  /*3640*/  BRA `(.L_x_19) ;  /* 0x0000000000307947 */ /* 0x000ff40003800000 */
.L_x_20:
[----:B------:R-:W-:Y:S01]  /*3650*/  DMUL R2, R2, 8.11296384146066816958e+31 ;  /* 0x4690000002027828 */ /* 0x000fe20000000000 */
[----:B------:R-:W-:-:S05]  /*3660*/  IMAD.MOV.U32 R6, RZ, RZ, R8 ;  /* 0x000000ffff067224 */ /* 0x000fca00078e0008 */
[----:B------:R-:W0:Y:S02]  /*3670*/  MUFU.RCP64H R7, R3 ;  /* 0x0000000300077308 */ /* 0x000e240000001800 */
[----:B0-----:R-:W-:-:S08]  /*3680*/  DFMA R8, -R2, R6, 1 ;  /* 0x3ff000000208742b */ /* 0x001fd00000000106 */
[----:B------:R-:W-:-:S08]  /*3690*/  DFMA R8, R8, R8, R8 ;  /* 0x000000080808722b */ /* 0x000fd00000000008 */
[----:B------:R-:W-:-:S08]  /*36a0*/  DFMA R8, R6, R8, R6 ;  /* 0x000000080608722b */ /* 0x000fd00000000006 */
[----:B------:R-:W-:-:S08]  /*36b0*/  DFMA R6, -R2, R8, 1 ;  /* 0x3ff000000206742b */ /* 0x000fd00000000108 */
[----:B------:R-:W-:-:S08]  /*36c0*/  DFMA R6, R8, R6, R8 ;  /* 0x000000060806722b */ /* 0x000fd00000000008 */
[----:B------:R-:W-:Y:S01]  /*36d0*/  DMUL R6, R6, 8.11296384146066816958e+31 ;  /* 0x4690000006067828 */ /* 0x000fe20000000000 */
[----:B------:R-:W-:Y:S10]  /*36e0*/  BRA `(.L_x_19) ;  /* 0x0000000000087947 */ /* 0x000ff40003800000 */
.L_x_18:
[----:B------:R-:W-:Y:S02]  /*36f0*/  LOP3.LUT R7, R3, 0x80000, RZ, 0xfc, !PT ;  /* 0x0008000003077812 */ /* 0x000fe400078efcff */
[----:B------:R-:W-:-:S07]  /*3700*/  MOV R6, R2 ;  /* 0x0000000200067202 */ /* 0x000fce0000000f00 */
.L_x_19:
[----:B------:R-:W-:Y:S01]  /*3710*/  IMAD.MOV.U32 R2, RZ, RZ, R0 ;  /* 0x000000ffff027224 */ /* 0x000fe200078e0000 */
[----:B------:R-:W-:-:S04]  /*3720*/  MOV R3, 0x0 ;  /* 0x0000000000037802 */ /* 0x000fc80000000f00 */
[----:B------:R-:W-:Y:S05]  /*3730*/  RET.REL.NODEC R2 `(softmax_dim_f64) ;  /* 0xffffffc802307950 */ /* 0x000fea0003c3ffff */
.L_x_21:
[----:B------:R-:W-:-:S00]  /*3740*/  BRA `(.L_x_21) ;  /* 0xfffffffc00fc7947 */ /* 0x000fc0000383ffff */
[----:B------:R-:W-:-:S00]  /*3750*/  NOP ;  /* 0x0000000000007918 */ /* 0x000fc00000000000 */
        /* <DEDUP_REMOVED lines=10> */
.L_x_96:


//--------------------- .text.softmax_f64         --------------------------
	.section	.text.softmax_f64,"ax",@progbits
	.align	128
        .global         softmax_f64
        .type           softmax_f64,@function
        .size           softmax_f64,(.L_x_97 - softmax_f64)
        .other          softmax_f64,@"STO_CUDA_ENTRY STV_DEFAULT"
softmax_f64:
.text.softmax_f64:
[----:B------:R-:W-:Y:S08]  /*0000*/  LDC R1, c[0x0][0x37c] ;  /* 0x0000df00ff017b82 */ /* 0x000ff00000000800 */
[----:B------:R-:W0:Y:S08]  /*0010*/  S2UR UR6, SR_CTAID.X ;  /* 0x00000000000679c3 */ /* 0x000e300000002500 */
[----:B------:R-:W0:Y:S02]  /*0020*/  LDC R0, c[0x0][0x390] ;  /* 0x0000e400ff007b82 */ /* 0x000e240000000800 */
[----:B0-----:R-:W-:-:S13]  /*0030*/  ISETP.LE.U32.AND P0, PT, R0, UR6, PT ;  /* 0x0000000600007c0c */ /* 0x001fda000bf03070 */
[----:B------:R-:W-:Y:S05]  /*0040*/  @P0 EXIT ;  /* 0x000000000000094d */ /* 0x000fea0003800000 */
[----:B------:R-:W0:Y:S01]  /*0050*/  S2R R0, SR_TID.X ;  /* 0x0000000000007919 */ /* 0x000e220000002100 */
[----:B------:R-:W1:Y:S01]  /*0060*/  LDC R10, c[0x0][0x394] ;  /* 0x0000e500ff0a7b82 */ /* 0x000e620000000800 */
[----:B------:R-:W2:Y:S01]  /*0070*/  LDCU UR7, c[0x0][0x360] ;  /* 0x00006c00ff0777ac */ /* 0x000ea20008000800 */
[----:B------:R-:W-:Y:S01]  /*0080*/  BSSY.RECONVERGENT B0, `(.L_x_22) ;  /* 0x000001e000007945 */ /* 0x000fe20003800200 */
[----:B------:R-:W-:Y:S01]  /*0090*/  IMAD.MOV.U32 R6, RZ, RZ, 0x0 ;  /* 0x00000000ff067424 */ /* 0x000fe200078e00ff */
[----:B------:R-:W-:Y:S01]  /*00a0*/  UMOV UR4, 0x400 ;  /* 0x0000040000047882 */ /* 0x000fe20000000000 */
[----:B------:R-:W3:Y:S01]  /*00b0*/  LDCU.64 UR8, c[0x0][0x358] ;  /* 0x00006b00ff0877ac */ /* 0x000ee20008000a00 */
[----:B------:R-:W-:Y:S02]  /*00c0*/  IMAD.MOV.U32 R7, RZ, RZ, -0x100000 ;  /* 0xfff00000ff077424 */ /* 0x000fe400078e00ff */
[----:B------:R-:W4:Y:S08]  /*00d0*/  S2UR UR5, SR_CgaCtaId ;  /* 0x00000000000579c3 */ /* 0x000f300000008800 */
[----:B------:R-:W5:Y:S01]  /*00e0*/  LDC.64 R2, c[0x0][0x380] ;  /* 0x0000e000ff027b82 */ /* 0x000f620000000a00 */
[----:B-1----:R-:W-:Y:S01]  /*00f0*/  IMAD R4, R10, UR6, RZ ;  /* 0x000000060a047c24 */ /* 0x002fe2000f8e02ff */
[----:B0-----:R-:W-:Y:S01]  /*0100*/  ISETP.GE.U32.AND P0, PT, R0, R10, PT ;  /* 0x0000000a0000720c */ /* 0x001fe20003f06070 */
[----:B----4-:R-:W-:-:S04]  /*0110*/  ULEA UR4, UR5, UR4, 0x18 ;  /* 0x0000000405047291 */ /* 0x010fc8000f8ec0ff */
[----:B--2---:R-:W-:Y:S02]  /*0120*/  ULEA UR6, UR7, UR4, 0x3 ;  /* 0x0000000407067291 */ /* 0x004fe4000f8e18ff */
[----:B------:R-:W-:Y:S01]  /*0130*/  LEA R5, R0, UR4, 0x3 ;  /* 0x0000000400057c11 */ /* 0x000fe2000f8e18ff */
[----:B-----5:R-:W-:-:S05]  /*0140*/  IMAD.WIDE.U32 R2, R4, 0x8, R2 ;  /* 0x0000000804027825 */ /* 0x020fca00078e0002 */
[----:B---3--:R-:W-:Y:S05]  /*0150*/  @P0 BRA `(.L_x_23) ;  /* 0x0000000000400947 */ /* 0x008fea0003800000 */
[----:B------:R-:W-:Y:S02]  /*0160*/  IMAD.MOV.U32 R11, RZ, RZ, R0 ;  /* 0x000000ffff0b7224 */ /* 0x000fe400078e0000 */
[----:B------:R-:W-:Y:S02]  /*0170*/  IMAD.MOV.U32 R6, RZ, RZ, 0x0 ;  /* 0x00000000ff067424 */ /* 0x000fe400078e00ff */
[----:B------:R-:W-:-:S07]  /*0180*/  IMAD.MOV.U32 R7, RZ, RZ, -0x100000 ;  /* 0xfff00000ff077424 */ /* 0x000fce00078e00ff */
.L_x_24:
[----:B------:R-:W-:-:S06]  /*0190*/  IMAD.WIDE.U32 R8, R11, 0x8, R2 ;  /* 0x000000080b087825 */ /* 0x000fcc00078e0002 */
[----:B------:R-:W2:Y:S01]  /*01a0*/  LDG.E.64 R8, desc[UR8][R8.64] ;  /* 0x0000000808087981 */ /* 0x000ea2000c1e1b00 */
[----:B------:R-:W-:Y:S02]  /*01b0*/  VIADD R11, R11, UR7 ;  /* 0x000000070b0b7c36 */ /* 0x000fe40008000000 */
[----:B------:R-:W-:Y:S02]  /*01c0*/  IMAD.MOV.U32 R15, RZ, RZ, R7 ;  /* 0x000000ffff0f7224 */ /* 0x000fe400078e0007 */
[----:B------:R-:W-:Y:S01]  /*01d0*/  IMAD.MOV.U32 R13, RZ, RZ, R6 ;  /* 0x000000ffff0d7224 */ /* 0x000fe200078e0006 */
[----:B------:R-:W-:Y:S01]  /*01e0*/  ISETP.GE.U32.AND P0, PT, R11, R10, PT ;  /* 0x0000000a0b00720c */ /* 0x000fe20003f06070 */
[----:B--2---:R-:W-:Y:S01]  /*01f0*/  DSETP.MAX.AND P1, P2, R8, R6, PT ;  /* 0x000000060800722a */ /* 0x004fe20003a2f000 */
[----:B------:R-:W-:-:S05]  /*0200*/  MOV R6, R9 ;  /* 0x0000000900067202 */ /* 0x000fca0000000f00 */
[----:B------:R-:W-:Y:S01]  /*0210*/  FSEL R7, R6, R15, P1 ;  /* 0x0000000f06077208 */ /* 0x000fe20000800000 */
[----:B------:R-:W-:-:S05]  /*0220*/  IMAD.MOV.U32 R6, RZ, RZ, R8 ;  /* 0x000000ffff067224 */ /* 0x000fca00078e0008 */
[----:B------:R-:W-:Y:S02]  /*0230*/  SEL R6, R6, R13, P1 ;  /* 0x0000000d06067207 */ /* 0x000fe40000800000 */
[----:B------:R-:W-:Y:S01]  /*0240*/  @P2 LOP3.LUT R7, R15, 0x80000, RZ, 0xfc, !PT ;  /* 0x000800000f072812 */ /* 0x000fe200078efcff */
[----:B------:R-:W-:Y:S06]  /*0250*/  @!P0 BRA `(.L_x_24) ;  /* 0xfffffffc00cc8947 */ /* 0x000fec000383ffff */
.L_x_23:
[----:B------:R-:W-:Y:S05]  /*0260*/  BSYNC.RECONVERGENT B0 ;  /* 0x0000000000007941 */ /* 0x000fea0003800200 */
.L_x_22:
[----:B------:R0:W-:Y:S01]  /*0270*/  STS.64 [R5], R6 ;  /* 0x0000000605007388 */ /* 0x0001e20000000a00 */
[----:B------:R-:W-:Y:S01]  /*0280*/  UISETP.GE.U32.AND UP0, UPT, UR7, 0x2, UPT ;  /* 0x000000020700788c */ /* 0x000fe2000bf06070 */
[----:B------:R-:W-:Y:S08]  /*0290*/  BAR.SYNC.DEFER_BLOCKING 0x0 ;  /* 0x0000000000007b1d */ /* 0x000ff00000010000 */
[----:B------:R-:W-:Y:S05]  /*02a0*/  BRA.U !UP0, `(.L_x_25) ;  /* 0x00000001084c7547 */ /* 0x000fea000b800000 */
[----:B------:R-:W-:-:S07]  /*02b0*/  IMAD.U32 R10, RZ, RZ, UR7 ;  /* 0x00000007ff0a7e24 */ /* 0x000fce000f8e00ff */
.L_x_26:
[----:B------:R-:W-:-:S04]  /*02c0*/  SHF.R.U32.HI R11, RZ, 0x1, R10 ;  /* 0x00000001ff0b7819 */ /* 0x000fc8000001160a */
[----:B------:R-:W-:-:S13]  /*02d0*/  ISETP.GE.U32.AND P0, PT, R0, R11, PT ;  /* 0x0000000b0000720c */ /* 0x000fda0003f06070 */
[----:B------:R-:W-:Y:S01]  /*02e0*/  @!P0 IMAD R8, R11, 0x8, R5 ;  /* 0x000000080b088824 */ /* 0x000fe200078e0205 */
[----:B0-----:R-:W0:Y:S05]  /*02f0*/  @!P0 LDS.64 R6, [R5] ;  /* 0x0000000005068984 */ /* 0x001e2a0000000a00 */
[----:B------:R-:W1:Y:S01]  /*0300*/  @!P0 LDS.64 R8, [R8] ;  /* 0x0000000008088984 */ /* 0x000e620000000a00 */
[----:B0-----:R-:W-:Y:S01]  /*0310*/  @!P0 IMAD.MOV.U32 R12, RZ, RZ, R7 ;  /* 0x000000ffff0c8224 */ /* 0x001fe200078e0007 */
[----:B-1----:R-:W-:Y:S01]  /*0320*/  @!P0 DSETP.MAX.AND P1, P2, R6, R8, PT ;  /* 0x000000080600822a */ /* 0x002fe20003a2f000 */
[----:B------:R-:W-:Y:S02]  /*0330*/  @!P0 IMAD.MOV.U32 R13, RZ, RZ, R9 ;  /* 0x000000ffff0d8224 */ /* 0x000fe400078e0009 */
[----:B------:R-:W-:-:S03]  /*0340*/  @!P0 IMAD.MOV.U32 R7, RZ, RZ, R8 ;  /* 0x000000ffff078224 */ /* 0x000fc600078e0008 */
[----:B------:R-:W-:Y:S02]  /*0350*/  @!P0 FSEL R12, R12, R13, P1 ;  /* 0x0000000d0c0c8208 */ /* 0x000fe40000800000 */
[----:B------:R-:W-:Y:S02]  /*0360*/  @!P0 LOP3.LUT R13, R13, 0x80000, RZ, 0xfc, !PT ;  /* 0x000800000d0d8812 */ /* 0x000fe400078efcff */
[----:B------:R-:W-:Y:S02]  /*0370*/  @!P0 SEL R6, R6, R7, P1 ;  /* 0x0000000706068207 */ /* 0x000fe40000800000 */
[----:B------:R-:W-:-:S05]  /*0380*/  @!P0 SEL R7, R13, R12, P2 ;  /* 0x0000000c0d078207 */ /* 0x000fca0001000000 */
[----:B------:R1:W-:Y:S01]  /*0390*/  @!P0 STS.64 [R5], R6 ;  /* 0x0000000605008388 */ /* 0x0003e20000000a00 */
[----:B------:R-:W-:Y:S01]  /*03a0*/  BAR.SYNC.DEFER_BLOCKING 0x0 ;  /* 0x0000000000007b1d */ /* 0x000fe20000010000 */
[----:B------:R-:W-:Y:S02]  /*03b0*/  ISETP.GT.U32.AND P0, PT, R10, 0x3, PT ;  /* 0x000000030a00780c */ /* 0x000fe40003f04070 */
[----:B------:R-:W-:-:S11]  /*03c0*/  MOV R10, R11 ;  /* 0x0000000b000a7202 */ /* 0x000fd60000000f00 */
[----:B-1----:R-:W-:Y:S05]  /*03d0*/  @P0 BRA `(.L_x_26) ;  /* 0xfffffffc00b80947 */ /* 0x002fea000383ffff */
.L_x_25:
[----:B------:R-:W1:Y:S01]  /*03e0*/  S2UR UR5, SR_CgaCtaId ;  /* 0x00000000000579c3 */ /* 0x000e620000008800 */
[----:B------:R-:W-:Y:S01]  /*03f0*/  UMOV UR4, 0x400 ;  /* 0x0000040000047882 */ /* 0x000fe20000000000 */
[----:B------:R-:W2:Y:S01]  /*0400*/  LDCU UR10, c[0x0][0x394] ;  /* 0x00007280ff0a77ac */ /* 0x000ea20008000800 */
[----:B------:R-:W-:Y:S05]  /*0410*/  BSSY.RECONVERGENT B0, `(.L_x_27) ;  /* 0x0000050000007945 */ /* 0x000fea0003800200 */
[----:B------:R-:W0:Y:S01]  /*0420*/  LDC.64 R8, c[0x0][0x388] ;  /* 0x0000e200ff087b82 */ /* 0x000e220000000a00 */
[----:B-1----:R-:W-:Y:S01]  /*0430*/  ULEA UR4, UR5, UR4, 0x18 ;  /* 0x0000000405047291 */ /* 0x002fe2000f8ec0ff */
[----:B0-----:R-:W-:-:S08]  /*0440*/  IMAD.WIDE.U32 R4, R4, 0x8, R8 ;  /* 0x0000000804047825 */ /* 0x001fd000078e0008 */
[----:B------:R-:W0:Y:S01]  /*0450*/  LDS.64 R6, [UR4] ;  /* 0x00000004ff067984 */ /* 0x000e220008000a00 */
[----:B------:R-:W-:Y:S01]  /*0460*/  CS2R R8, SRZ ;  /* 0x0000000000087805 */ /* 0x000fe2000001ff00 */
[----:B------:R-:W1:Y:S01]  /*0470*/  LDCU UR4, c[0x0][0x394] ;  /* 0x00007280ff0477ac */ /* 0x000e620008000800 */
[----:B------:R-:W-:Y:S01]  /*0480*/  BAR.SYNC.DEFER_BLOCKING 0x0 ;  /* 0x0000000000007b1d */ /* 0x000fe20000010000 */
[----:B-1----:R-:W-:-:S13]  /*0490*/  ISETP.GE.U32.AND P0, PT, R0, UR4, PT ;  /* 0x0000000400007c0c */ /* 0x002fda000bf06070 */
[----:B--2---:R-:W-:Y:S05]  /*04a0*/  @P0 BRA `(.L_x_28) ;  /* 0x0000000400180947 */ /* 0x004fea0003800000 */
[----:B------:R-:W-:Y:S01]  /*04b0*/  IMAD.MOV.U32 R11, RZ, RZ, R0 ;  /* 0x000000ffff0b7224 */ /* 0x000fe200078e0000 */
[----:B------:R-:W-:-:S07]  /*04c0*/  CS2R R8, SRZ ;  /* 0x0000000000087805 */ /* 0x000fce000001ff00 */
.L_x_31:
[----:B------:R-:W-:-:S05]  /*04d0*/  IMAD.WIDE.U32 R18, R11, 0x8, R2 ;  /* 0x000000080b127825 */ /* 0x000fca00078e0002 */
[----:B------:R-:W0:Y:S01]  /*04e0*/  LDG.E.64 R12, desc[UR8][R18.64] ;  /* 0x00000008120c7981 */ /* 0x000e22000c1e1b00 */
[----:B------:R-:W-:Y:S01]  /*04f0*/  IMAD.MOV.U32 R14, RZ, RZ, 0x652b82fe ;  /* 0x652b82feff0e7424 */ /* 0x000fe200078e00ff */
[----:B------:R-:W-:Y:S01]  /*0500*/  UMOV UR4, 0xfefa39ef ;  /* 0xfefa39ef00047882 */ /* 0x000fe20000000000 */
[----:B------:R-:W-:Y:S01]  /*0510*/  IMAD.MOV.U32 R15, RZ, RZ, 0x3ff71547 ;  /* 0x3ff71547ff0f7424 */ /* 0x000fe200078e00ff */
[----:B------:R-:W-:Y:S01]  /*0520*/  UMOV UR5, 0x3fe62e42 ;  /* 0x3fe62e4200057882 */ /* 0x000fe20000000000 */
[----:B------:R-:W-:Y:S01]  /*0530*/  BSSY.RECONVERGENT B1, `(.L_x_29) ;  /* 0x0000038000017945 */ /* 0x000fe20003800200 */
[----:B0-----:R-:W-:-:S08]  /*0540*/  DADD R12, -R6, R12 ;  /* 0x00000000060c7229 */ /* 0x001fd0000000010c */
        /* <DEDUP_REMOVED lines=9> */
[----:B------:R-:W-:Y:S01]  /*05e0*/  UMOV UR5, 0x3e5ade15 ;  /* 0x3e5ade1500057882 */ /* 0x000fe20000000000 */
[----:B------:R-:W-:-:S06]  /*05f0*/  IMAD.MOV.U32 R21, RZ, RZ, 0x3e928af3 ;  /* 0x3e928af3ff157424 */ /* 0x000fcc00078e00ff */
[----:B------:R-:W-:Y:S01]  /*0600*/  DFMA R18, R16, UR4, R20 ;  /* 0x0000000410127c2b */ /* 0x000fe20008000014 */
        /* <DEDUP_REMOVED lines=25> */
[----:B------:R-:W-:Y:S01]  /*07a0*/  DFMA R20, R16, R18, 1 ;  /* 0x3ff000001014742b */ /* 0x000fe20000000012 */
[----:B------:R-:W-:-:S09]  /*07b0*/  IMAD.WIDE.U32 R16, R11, 0x8, R4 ;  /* 0x000000080b107825 */ /* 0x000fd200078e0004 */
[----:B------:R-:W-:Y:S01]  /*07c0*/  IMAD R19, R14, 0x100000, R21 ;  /* 0x001000000e137824 */ /* 0x000fe200078e0215 */
[----:B------:R-:W-:Y:S01]  /*07d0*/  MOV R18, R20 ;  /* 0x0000001400127202 */ /* 0x000fe20000000f00 */
[----:B------:R-:W-:Y:S06]  /*07e0*/  @!P0 BRA `(.L_x_30) ;  /* 0x0000000000308947 */ /* 0x000fec0003800000 */
[----:B------:R-:W-:Y:S01]  /*07f0*/  FSETP.GEU.AND P1, PT, |R13|, 4.2275390625, PT ;  /* 0x408748000d00780b */ /* 0x000fe20003f2e200 */
[C---:B------:R-:W-:Y:S02]  /*0800*/  DADD R18, R12.reuse, +INF ;  /* 0x7ff000000c127429 */ /* 0x040fe40000000000 */
[----:B------:R-:W-:-:S08]  /*0810*/  DSETP.GEU.AND P0, PT, R12, RZ, PT ;  /* 0x000000ff0c00722a */ /* 0x000fd00003f0e000 */
[----:B------:R-:W-:Y:S02]  /*0820*/  FSEL R18, R18, RZ, P0 ;  /* 0x000000ff12127208 */ /* 0x000fe40000000000 */
[----:B------:R-:W-:Y:S02]  /*0830*/  @!P1 LEA.HI R10, R14, R14, RZ, 0x1 ;  /* 0x0000000e0e0a9211 */ /* 0x000fe400078f08ff */
[----:B------:R-:W-:Y:S02]  /*0840*/  FSEL R19, R19, RZ, P0 ;  /* 0x000000ff13137208 */ /* 0x000fe40000000000 */
[----:B------:R-:W-:-:S05]  /*0850*/  @!P1 SHF.R.S32.HI R13, RZ, 0x1, R10 ;  /* 0x00000001ff0d9819 */ /* 0x000fca000001140a */
[----:B------:R-:W-:Y:S02]  /*0860*/  @!P1 IMAD.IADD R12, R14, 0x1, -R13 ;  /* 0x000000010e0c9824 */ /* 0x000fe400078e0a0d */
[----:B------:R-:W-:-:S03]  /*0870*/  @!P1 IMAD R21, R13, 0x100000, R21 ;  /* 0x001000000d159824 */ /* 0x000fc600078e0215 */
[----:B------:R-:W-:Y:S01]  /*0880*/  @!P1 LEA R13, R12, 0x3ff00000, 0x14 ;  /* 0x3ff000000c0d9811 */ /* 0x000fe200078ea0ff */
[----:B------:R-:W-:-:S06]  /*0890*/  @!P1 IMAD.MOV.U32 R12, RZ, RZ, RZ ;  /* 0x000000ffff0c9224 */ /* 0x000fcc00078e00ff */
[----:B------:R-:W-:-:S11]  /*08a0*/  @!P1 DMUL R18, R20, R12 ;  /* 0x0000000c14129228 */ /* 0x000fd60000000000 */
.L_x_30:
[----:B------:R-:W-:Y:S05]  /*08b0*/  BSYNC.RECONVERGENT B1 ;  /* 0x0000000000017941 */ /* 0x000fea0003800200 */
.L_x_29:
[----:B------:R1:W-:Y:S01]  /*08c0*/  STG.E.64 desc[UR8][R16.64], R18 ;  /* 0x0000001210007986 */ /* 0x0003e2000c101b08 */
[----:B------:R-:W-:Y:S01]  /*08d0*/  VIADD R11, R11, UR7 ;  /* 0x000000070b0b7c36 */ /* 0x000fe20008000000 */
[----:B------:R-:W-:-:S04]  /*08e0*/  DADD R8, R18, R8 ;  /* 0x0000000012087229 */ /* 0x000fc80000000008 */
[----:B------:R-:W-:-:S13]  /*08f0*/  ISETP.GE.U32.AND P0, PT, R11, UR10, PT ;  /* 0x0000000a0b007c0c */ /* 0x000fda000bf06070 */
[----:B-1----:R-:W-:Y:S05]  /*0900*/  @!P0 BRA `(.L_x_31) ;  /* 0xfffffff800f08947 */ /* 0x002fea000383ffff */
.L_x_28:
[----:B------:R-:W-:Y:S05]  /*0910*/  BSYNC.RECONVERGENT B0 ;  /* 0x0000000000007941 */ /* 0x000fea0003800200 */
.L_x_27:
[----:B------:R-:W-:Y:S01]  /*0920*/  LEA R11, R0, UR6, 0x3 ;  /* 0x00000006000b7c11 */ /* 0x000fe2000f8e18ff */
[----:B------:R-:W-:-:S04]  /*0930*/  UISETP.GE.U32.AND UP0, UPT, UR7, 0x2, UPT ;  /* 0x000000020700788c */ /* 0x000fc8000bf06070 */
[----:B------:R1:W-:Y:S01]  /*0940*/  STS.64 [R11], R8 ;  /* 0x000000080b007388 */ /* 0x0003e20000000a00 */
[----:B------:R-:W-:Y:S06]  /*0950*/  BAR.SYNC.DEFER_BLOCKING 0x0 ;  /* 0x0000000000007b1d */ /* 0x000fec0000010000 */
[----:B------:R-:W-:Y:S05]  /*0960*/  BRA.U !UP0, `(.L_x_32) ;  /* 0x0000000108307547 */ /* 0x000fea000b800000 */
[----:B-1----:R-:W-:-:S07]  /*0970*/  IMAD.U32 R8, RZ, RZ, UR7 ;  /* 0x00000007ff087e24 */ /* 0x002fce000f8e00ff */
.L_x_33:
[----:B------:R-:W-:-:S04]  /*0980*/  SHF.R.U32.HI R10, RZ, 0x1, R8 ;  /* 0x00000001ff0a7819 */ /* 0x000fc80000011608 */
[----:B------:R-:W-:-:S13]  /*0990*/  ISETP.GE.U32.AND P0, PT, R0, R10, PT ;  /* 0x0000000a0000720c */ /* 0x000fda0003f06070 */
[----:B------:R-:W-:Y:S01]  /*09a0*/  @!P0 IMAD R9, R10, 0x8, R11 ;  /* 0x000000080a098824 */ /* 0x000fe200078e020b */
[----:B0-----:R-:W-:Y:S04]  /*09b0*/  @!P0 LDS.64 R6, [R11] ;  /* 0x000000000b068984 */ /* 0x001fe80000000a00 */
[----:B------:R-:W0:Y:S02]  /*09c0*/  @!P0 LDS.64 R2, [R9] ;  /* 0x0000000009028984 */ /* 0x000e240000000a00 */
[----:B0-----:R-:W-:-:S07]  /*09d0*/  @!P0 DADD R2, R2, R6 ;  /* 0x0000000002028229 */ /* 0x001fce0000000006 */
[----:B------:R2:W-:Y:S01]  /*09e0*/  @!P0 STS.64 [R11], R2 ;  /* 0x000000020b008388 */ /* 0x0005e20000000a00 */
[----:B------:R-:W-:Y:S01]  /*09f0*/  BAR.SYNC.DEFER_BLOCKING 0x0 ;  /* 0x0000000000007b1d */ /* 0x000fe20000010000 */
[----:B------:R-:W-:Y:S02]  /*0a00*/  ISETP.GT.U32.AND P0, PT, R8, 0x3, PT ;  /* 0x000000030800780c */ /* 0x000fe40003f04070 */
[----:B------:R-:W-:-:S11]  /*0a10*/  MOV R8, R10 ;  /* 0x0000000a00087202 */ /* 0x000fd60000000f00 */
[----:B--2---:R-:W-:Y:S05]  /*0a20*/  @P0 BRA `(.L_x_33) ;  /* 0xfffffffc00d40947 */ /* 0x004fea000383ffff */
.L_x_32:
[----:B------:R-:W2:Y:S01]  /*0a30*/  LDCU UR4, c[0x0][0x394] ;  /* 0x00007280ff0477ac */ /* 0x000ea20008000800 */
[----:B0-----:R-:W0:Y:S01]  /*0a40*/  LDS.64 R6, [UR6] ;  /* 0x00000006ff067984 */ /* 0x001e220008000a00 */
[----:B------:R-:W-:Y:S01]  /*0a50*/  BAR.SYNC.DEFER_BLOCKING 0x0 ;  /* 0x0000000000007b1d */ /* 0x000fe20000010000 */
[----:B--2---:R-:W-:-:S13]  /*0a60*/  ISETP.GE.U32.AND P0, PT, R0, UR4, PT ;  /* 0x0000000400007c0c */ /* 0x004fda000bf06070 */
[----:B------:R-:W-:Y:S05]  /*0a70*/  @P0 EXIT ;  /* 0x000000000000094d */ /* 0x000fea0003800000 */
[----:B0-----:R-:W1:Y:S01]  /*0a80*/  MUFU.RCP64H R3, R7 ;  /* 0x0000000700037308 */ /* 0x001e620000001800 */
[----:B------:R-:W-:Y:S01]  /*0a90*/  VIADD R2, R7, 0x300402 ;  /* 0x0030040207027836 */ /* 0x000fe20000000000 */
[----:B------:R-:W0:Y:S04]  /*0aa0*/  LDCU UR4, c[0x0][0x394] ;  /* 0x00007280ff0477ac */ /* 0x000e280008000800 */
[----:B------:R-:W-:Y:S01]  /*0ab0*/  FSETP.GEU.AND P0, PT, |R2|, 5.8789094863358348022e-39, PT ;  /* 0x004004020200780b */ /* 0x000fe20003f0e200 */
[----:B-1----:R-:W-:-:S08]  /*0ac0*/  DFMA R8, -R6, R2, 1 ;  /* 0x3ff000000608742b */ /* 0x002fd00000000102 */
[----:B------:R-:W-:-:S08]  /*0ad0*/  DFMA R8, R8, R8, R8 ;  /* 0x000000080808722b */ /* 0x000fd00000000008 */
[----:B------:R-:W-:-:S08]  /*0ae0*/  DFMA R8, R2, R8, R2 ;  /* 0x000000080208722b */ /* 0x000fd00000000002 */
[----:B------:R-:W-:-:S08]  /*0af0*/  DFMA R10, -R6, R8, 1 ;  /* 0x3ff00000060a742b */ /* 0x000fd00000000108 */
[----:B------:R-:W-:Y:S01]  /*0b00*/  DFMA R8, R8, R10, R8 ;  /* 0x0000000a0808722b */ /* 0x000fe20000000008 */
[----:B0-----:R-:W-:Y:S10]  /*0b10*/  @P0 BRA `(.L_x_34) ;  /* 0x0000000000100947 */ /* 0x001ff40003800000 */
[----:B------:R-:W-:-:S05]  /*0b20*/  LOP3.LUT R2, R7, 0x7fffffff, RZ, 0xc0, !PT ;  /* 0x7fffffff07027812 */ /* 0x000fca00078ec0ff */
[----:B------:R-:W-:Y:S01]  /*0b30*/  VIADD R10, R2, 0xfff00000 ;  /* 0xfff00000020a7836 */ /* 0x000fe20000000000 */
[----:B------:R-:W-:-:S07]  /*0b40*/  MOV R2, 0xb60 ;  /* 0x00000b6000027802 */ /* 0x000fce0000000f00 */
[----:B------:R-:W-:Y:S05]  /*0b50*/  CALL.REL.NOINC `($__internal_1_$__cuda_sm20_dblrcp_rn_slowpath_v3) ;  /* 0x0000000000207944 */ /* 0x000fea0003c00000 */
.L_x_34:
[----:B0-----:R-:W-:-:S05]  /*0b60*/  IMAD.WIDE.U32 R2, R0, 0x8, R4 ;  /* 0x0000000800027825 */ /* 0x001fca00078e0004 */
[----:B------:R-:W2:Y:S01]  /*0b70*/  LDG.E.64 R6, desc[UR8][R2.64] ;  /* 0x0000000802067981 */ /* 0x000ea2000c1e1b00 */
[----:B------:R-:W-:-:S05]  /*0b80*/  VIADD R0, R0, UR7 ;  /* 0x0000000700007c36 */ /* 0x000fca0008000000 */
[----:B------:R-:W-:Y:S01]  /*0b90*/  ISETP.GE.U32.AND P0, PT, R0, UR4, PT ;  /* 0x0000000400007c0c */ /* 0x000fe2000bf06070 */
[----:B--2---:R-:W-:-:S07]  /*0ba0*/  DMUL R6, R8, R6 ;  /* 0x0000000608067228 */ /* 0x004fce0000000000 */
[----:B------:R0:W-:Y:S05]  /*0bb0*/  STG.E.64 desc[UR8][R2.64], R6 ;  /* 0x0000000602007986 */ /* 0x0001ea000c101b08 */
[----:B------:R-:W-:Y:S05]  /*0bc0*/  @!P0 BRA `(.L_x_34) ;  /* 0xfffffffc00e48947 */ /* 0x000fea000383ffff */
[----:B------:R-:W-:Y:S05]  /*0bd0*/  EXIT ;  /* 0x000000000000794d */ /* 0x000fea0003800000 */
        .weak           $__internal_1_$__cuda_sm20_dblrcp_rn_slowpath_v3
        .type           $__internal_1_$__cuda_sm20_dblrcp_rn_slowpath_v3,@function
        .size           $__internal_1_$__cuda_sm20_dblrcp_rn_slowpath_v3,(.L_x_97 - $__internal_1_$__cuda_sm20_dblrcp_rn_slowpath_v3)
$__internal_1_$__cuda_sm20_dblrcp_rn_slowpath_v3:
[----:B------:R-:W-:-:S14]  /*0be0*/  DSETP.GTU.AND P0, PT, |R6|, +INF , PT ;  /* 0x7ff000000600742a */ /* 0x000fdc0003f0c200 */
[----:B------:R-:W-:Y:S05]  /*0bf0*/  @P0 BRA `(.L_x_35) ;  /* 0x00000000007c0947 */ /* 0x000fea0003800000 */
[----:B------:R-:W-:-:S05]  /*0c00*/  LOP3.LUT R3, R7, 0x7fffffff, RZ, 0xc0, !PT ;  /* 0x7fffffff07037812 */ /* 0x000fca00078ec0ff */
[----:B------:R-:W-:-:S05]  /*0c10*/  VIADD R8, R3, 0xffffffff ;  /* 0xffffffff03087836 */ /* 0x000fca0000000000 */
[----:B------:R-:W-:-:S13]  /*0c20*/  ISETP.GE.U32.AND P0, PT, R8, 0x7fefffff, PT ;  /* 0x7fefffff0800780c */ /* 0x000fda0003f06070 */
[----:B------:R-:W-:Y:S01]  /*0c30*/  @P0 LOP3.LUT R9, R7, 0x7ff00000, RZ, 0x3c, !PT ;  /* 0x7ff0000007090812 */ /* 0x000fe200078e3cff */
[----:B------:R-:W-:Y:S01]  /*0c40*/  @P0 IMAD.MOV.U32 R8, RZ, RZ, RZ ;  /* 0x000000ffff080224 */ /* 0x000fe200078e00ff */
[----:B------:R-:W-:Y:S06]  /*0c50*/  @P0 BRA `(.L_x_36) ;  /* 0x00000000006c0947 */ /* 0x000fec0003800000 */
[----:B------:R-:W-:-:S13]  /*0c60*/  ISETP.GE.U32.AND P0, PT, R3, 0x1000001, PT ;  /* 0x010000010300780c */ /* 0x000fda0003f06070 */
[----:B------:R-:W-:Y:S05]  /*0c70*/  @!P0 BRA `(.L_x_37) ;  /* 0x0000000000348947 */ /* 0x000fea0003800000 */
[----:B------:R-:W-:Y:S01]  /*0c80*/  IADD3 R9, PT, PT, R7, -0x3fe00000, RZ ;  /* 0xc020000007097810 */ /* 0x000fe20007ffe0ff */
[----:B------:R-:W-:-:S03]  /*0c90*/  IMAD.MOV.U32 R8, RZ, RZ, R6 ;  /* 0x000000ffff087224 */ /* 0x000fc600078e0006 */
        /* <DEDUP_REMOVED lines=11> */
.L_x_37:
        /* <DEDUP_REMOVED lines=10> */
.L_x_35:
[----:B------:R-:W-:Y:S01]  /*0df0*/  LOP3.LUT R9, R7, 0x80000, RZ, 0xfc, !PT ;  /* 0x0008000007097812 */ /* 0x000fe200078efcff */
[----:B------:R-:W-:-:S07]  /*0e00*/  IMAD.MOV.U32 R8, RZ, RZ, R6 ;  /* 0x000000ffff087224 */ /* 0x000fce00078e0006 */
.L_x_36:
[----:B------:R-:W-:-:S04]  /*0e10*/  IMAD.MOV.U32 R3, RZ, RZ, 0x0 ;  /* 0x00000000ff037424 */ /* 0x000fc800078e00ff */
[----:B------:R-:W-:Y:S05]  /*0e20*/  RET.REL.NODEC R2 `(softmax_f64) ;  /* 0xfffffff002747950 */ /* 0x000fea0003c3ffff */
.L_x_38:
        /* <DEDUP_REMOVED lines=13> */
.L_x_97:


//--------------------- .text.sigmoid_f64         --------------------------
	.section	.text.sigmoid_f64,"ax",@progbits
	.align	128
        .global         sigmoid_f64
        .type           sigmoid_f64,@function
        .size           sigmoid_f64,(.L_x_98 - sigmoid_f64)
        .other          sigmoid_f64,@"STO_CUDA_ENTRY STV_DEFAULT"
sigmoid_f64:
.text.sigmoid_f64:
[----:B------:R-:W-:Y:S01]  /*0000*/  LDC R1, c[0x0][0x37c] ;  /* 0x0000df00ff017b82 */ /* 0x000fe20000000800 */
[----:B------:R-:W0:Y:S07]  /*0010*/  S2R R3, SR_TID.X ;  /* 0x0000000000037919 */ /* 0x000e2e0000002100 */
[----:B------:R-:W0:Y:S01]  /*0020*/  S2UR UR4, SR_CTAID.X ;  /* 0x00000000000479c3 */ /* 0x000e220000002500 */
[----:B------:R-:W1:Y:S07]  /*0030*/  LDCU UR5, c[0x0][0x390] ;  /* 0x00007200ff0577ac */ /* 0x000e6e0008000800 */
[----:B------:R-:W0:Y:S02]  /*0040*/  LDC R0, c[0x0][0x360] ;  /* 0x0000d800ff007b82 */ /* 0x000e240000000800 */
[----:B0-----:R-:W-:-:S05]  /*0050*/  IMAD R0, R0, UR4, R3 ;  /* 0x0000000400007c24 */ /* 0x001fca000f8e0203 */
[----:B-1----:R-:W-:-:S13]  /*0060*/  ISETP.GE.U32.AND P0, PT, R0, UR5, PT ;  /* 0x0000000500007c0c */ /* 0x002fda000bf06070 */
[----:B------:R-:W-:Y:S05]  /*0070*/  @P0 EXIT ;  /* 0x000000000000094d */ /* 0x000fea0003800000 */
[----:B------:R-:W0:Y:S01]  /*0080*/  LDC.64 R2, c[0x0][0x380] ;  /* 0x0000e000ff027b82 */ /* 0x000e220000000a00 */
[----:B------:R-:W1:Y:S01]  /*0090*/  LDCU.64 UR4, c[0x0][0x358] ;  /* 0x00006b00ff0477ac */ /* 0x000e620008000a00 */
[----:B0-----:R-:W-:-:S06]  /*00a0*/  IMAD.WIDE.U32 R2, R0, 0x8, R2 ;  /* 0x0000000800027825 */ /* 0x001fcc00078e0002 */
[----:B-1----:R-:W2:Y:S01]  /*00b0*/  LDG.E.64 R2, desc[UR4][R2.64] ;  /* 0x0000000402027981 */ /* 0x002ea2000c1e1b00 */
[----:B------:R-:W-:Y:S01]  /*00c0*/  IMAD.MOV.U32 R4, RZ, RZ, 0x652b82fe ;  /* 0x652b82feff047424 */ /* 0x000fe200078e00ff */
[----:B------:R-:W-:Y:S01]  /*00d0*/  UMOV UR6, 0xfefa39ef ;  /* 0xfefa39ef00067882 */ /* 0x000fe20000000000 */
[----:B------:R-:W-:Y:S01]  /*00e0*/  IMAD.MOV.U32 R5, RZ, RZ, 0x3ff71547 ;  /* 0x3ff71547ff057424 */ /* 0x000fe200078e00ff */
[----:B------:R-:W-:Y:S01]  /*00f0*/  UMOV UR7, 0x3fe62e42 ;  /* 0x3fe62e4200077882 */ /* 0x000fe20000000000 */
[----:B------:R-:W-:Y:S04]  /*0100*/  BSSY.RECONVERGENT B0, `(.L_x_39) ;  /* 0x0000037000007945 */ /* 0x000fe80003800200 */
[----:B--2---:R-:W-:Y:S02]  /*0110*/  DFMA R4, R2, -R4, 6.75539944105574400000e+15 ;  /* 0x433800000204742b */ /* 0x004fe40000000804 */
[----:B------:R-:W-:-:S06]  /*0120*/  DADD R10, -RZ, -R2 ;  /* 0x00000000ff0a7229 */ /* 0x000fcc0000000902 */
[----:B------:R-:W-:-:S04]  /*0130*/  DADD R6, R4, -6.75539944105574400000e+15 ;  /* 0xc338000004067429 */ /* 0x000fc80000000000 */
[----:B------:R-:W-:-:S04]  /*0140*/  FSETP.GEU.AND P0, PT, |R11|, 4.1917929649353027344, PT ;  /* 0x4086232b0b00780b */ /* 0x000fc80003f0e200 */
[----:B------:R-:W-:Y:S01]  /*0150*/  DFMA R8, R6, -UR6, -R2 ;  /* 0x8000000606087c2b */ /* 0x000fe20008000802 */
[----:B------:R-:W-:Y:S01]  /*0160*/  UMOV UR6, 0x3b39803f ;  /* 0x3b39803f00067882 */ /* 0x000fe20000000000 */
[----:B------:R-:W-:-:S06]  /*0170*/  UMOV UR7, 0x3c7abc9e ;  /* 0x3c7abc9e00077882 */ /* 0x000fcc0000000000 */
[----:B------:R-:W-:Y:S01]  /*0180*/  DFMA R6, R6, -UR6, R8 ;  /* 0x8000000606067c2b */ /* 0x000fe20008000008 */
[----:B------:R-:W-:Y:S01]  /*0190*/  UMOV UR6, 0x69ce2bdf ;  /* 0x69ce2bdf00067882 */ /* 0x000fe20000000000 */
[----:B------:R-:W-:Y:S01]  /*01a0*/  IMAD.MOV.U32 R8, RZ, RZ, -0x35dec16 ;  /* 0xfca213eaff087424 */ /* 0x000fe200078e00ff */
[----:B------:R-:W-:Y:S01]  /*01b0*/  MOV R9, 0x3e928af3 ;  /* 0x3e928af300097802 */ /* 0x000fe20000000f00 */
[----:B------:R-:W-:-:S05]  /*01c0*/  UMOV UR7, 0x3e5ade15 ;  /* 0x3e5ade1500077882 */ /* 0x000fca0000000000 */
        /* <DEDUP_REMOVED lines=27> */
[----:B------:R-:W-:Y:S02]  /*0380*/  IMAD R7, R4, 0x100000, R9 ;  /* 0x0010000004077824 */ /* 0x000fe400078e0209 */
[----:B------:R-:W-:Y:S01]  /*0390*/  IMAD.MOV.U32 R6, RZ, RZ, R8 ;  /* 0x000000ffff067224 */ /* 0x000fe200078e0008 */
[----:B------:R-:W-:Y:S06]  /*03a0*/  @!P0 BRA `(.L_x_40) ;  /* 0x0000000000308947 */ /* 0x000fec0003800000 */
[----:B------:R-:W-:Y:S01]  /*03b0*/  FSETP.GEU.AND P1, PT, |R11|, 4.2275390625, PT ;  /* 0x408748000b00780b */ /* 0x000fe20003f2e200 */
[C---:B------:R-:W-:Y:S02]  /*03c0*/  DADD R6, -R2.reuse, +INF ;  /* 0x7ff0000002067429 */ /* 0x040fe40000000100 */
[----:B------:R-:W-:-:S08]  /*03d0*/  DSETP.GT.AND P0, PT, R2, RZ, PT ;  /* 0x000000ff0200722a */ /* 0x000fd00003f04000 */
[----:B------:R-:W-:Y:S02]  /*03e0*/  FSEL R6, R6, RZ, !P0 ;  /* 0x000000ff06067208 */ /* 0x000fe40004000000 */
[----:B------:R-:W-:Y:S02]  /*03f0*/  @!P1 LEA.HI R5, R4, R4, RZ, 0x1 ;  /* 0x0000000404059211 */ /* 0x000fe400078f08ff */
[----:B------:R-:W-:Y:S02]  /*0400*/  FSEL R7, R7, RZ, !P0 ;  /* 0x000000ff07077208 */ /* 0x000fe40004000000 */
[----:B------:R-:W-:-:S04]  /*0410*/  @!P1 SHF.R.S32.HI R5, RZ, 0x1, R5 ;  /* 0x00000001ff059819 */ /* 0x000fc80000011405 */
[----:B------:R-:W-:Y:S01]  /*0420*/  @!P1 LEA R9, R5, R9, 0x14 ;  /* 0x0000000905099211 */ /* 0x000fe200078ea0ff */
[----:B------:R-:W-:-:S05]  /*0430*/  @!P1 IMAD.IADD R2, R4, 0x1, -R5 ;  /* 0x0000000104029824 */ /* 0x000fca00078e0a05 */
[----:B------:R-:W-:Y:S01]  /*0440*/  @!P1 LEA R3, R2, 0x3ff00000, 0x14 ;  /* 0x3ff0000002039811 */ /* 0x000fe200078ea0ff */
[----:B------:R-:W-:-:S06]  /*0450*/  @!P1 IMAD.MOV.U32 R2, RZ, RZ, RZ ;  /* 0x000000ffff029224 */ /* 0x000fcc00078e00ff */
[----:B------:R-:W-:-:S11]  /*0460*/  @!P1 DMUL R6, R8, R2 ;  /* 0x0000000208069228 */ /* 0x000fd60000000000 */
.L_x_40:
[----:B------:R-:W-:Y:S05]  /*0470*/  BSYNC.RECONVERGENT B0 ;  /* 0x0000000000007941 */ /* 0x000fea0003800200 */
.L_x_39:
[----:B------:R-:W-:Y:S01]  /*0480*/  DADD R8, R6, 1 ;  /* 0x3ff0000006087429 */ /* 0x000fe20000000000 */
[----:B------:R-:W-:Y:S05]  /*0490*/  BSSY.RECONVERGENT B0, `(.L_x_41) ;  /* 0x000000e000007945 */ /* 0x000fea0003800200 */
[----:B------:R-:W0:Y:S04]  /*04a0*/  MUFU.RCP64H R3, R9 ;  /* 0x0000000900037308 */ /* 0x000e280000001800 */
[----:B------:R-:W-:-:S05]  /*04b0*/  VIADD R2, R9, 0x300402 ;  /* 0x0030040209027836 */ /* 0x000fca0000000000 */
[----:B------:R-:W-:Y:S01]  /*04c0*/  FSETP.GEU.AND P0, PT, |R2|, 5.8789094863358348022e-39, PT ;  /* 0x004004020200780b */ /* 0x000fe20003f0e200 */
[----:B0-----:R-:W-:-:S08]  /*04d0*/  DFMA R4, -R8, R2, 1 ;  /* 0x3ff000000804742b */ /* 0x001fd00000000102 */
[----:B------:R-:W-:-:S08]  /*04e0*/  DFMA R4, R4, R4, R4 ;  /* 0x000000040404722b */ /* 0x000fd00000000004 */
[----:B------:R-:W-:-:S08]  /*04f0*/  DFMA R4, R2, R4, R2 ;  /* 0x000000040204722b */ /* 0x000fd00000000002 */
[----:B------:R-:W-:-:S08]  /*0500*/  DFMA R6, -R8, R4, 1 ;  /* 0x3ff000000806742b */ /* 0x000fd00000000104 */
[----:B------:R-:W-:Y:S01]  /*0510*/  DFMA R4, R4, R6, R4 ;  /* 0x000000060404722b */ /* 0x000fe20000000004 */
[----:B------:R-:W-:Y:S10]  /*0520*/  @P0 BRA `(.L_x_42) ;  /* 0x0000000000100947 */ /* 0x000ff40003800000 */
[----:B------:R-:W-:-:S05]  /*0530*/  LOP3.LUT R2, R9, 0x7fffffff, RZ, 0xc0, !PT ;  /* 0x7fffffff09027812 */ /* 0x000fca00078ec0ff */
[----:B------:R-:W-:Y:S01]  /*0540*/  VIADD R3, R2, 0xfff00000 ;  /* 0xfff0000002037836 */ /* 0x000fe20000000000 */
[----:B------:R-:W-:-:S07]  /*0550*/  MOV R2, 0x570 ;  /* 0x0000057000027802 */ /* 0x000fce0000000f00 */
[----:B------:R-:W-:Y:S05]  /*0560*/  CALL.REL.NOINC `($__internal_2_$__cuda_sm20_dblrcp_rn_slowpath_v3) ;  /* 0x0000000000147944 */ /* 0x000fea0003c00000 */
.L_x_42:
[----:B------:R-:W-:Y:S05]  /*0570*/  BSYNC.RECONVERGENT B0 ;  /* 0x0000000000007941 */ /* 0x000fea0003800200 */
.L_x_41:
[----:B------:R-:W0:Y:S02]  /*0580*/  LDC.64 R2, c[0x0][0x388] ;  /* 0x0000e200ff027b82 */ /* 0x000e240000000a00 */
[----:B0-----:R-:W-:-:S05]  /*0590*/  IMAD.WIDE.U32 R2, R0, 0x8, R2 ;  /* 0x0000000800027825 */ /* 0x001fca00078e0002 */
[----:B------:R-:W-:Y:S01]  /*05a0*/  STG.E.64 desc[UR4][R2.64], R4 ;  /* 0x0000000402007986 */ /* 0x000fe2000c101b04 */
[----:B------:R-:W-:Y:S05]  /*05b0*/  EXIT ;  /* 0x000000000000794d */ /* 0x000fea0003800000 */
        .weak           $__internal_2_$__cuda_sm20_dblrcp_rn_slowpath_v3
        .type           $__internal_2_$__cuda_sm20_dblrcp_rn_slowpath_v3,@function
        .size           $__internal_2_$__cuda_sm20_dblrcp_rn_slowpath_v3,(.L_x_98 - $__internal_2_$__cuda_sm20_dblrcp_rn_slowpath_v3)
$__internal_2_$__cuda_sm20_dblrcp_rn_slowpath_v3:
[----:B------:R-:W-:Y:S01]  /*05c0*/  MOV R4, R8 ;  /* 0x0000000800047202 */ /* 0x000fe20000000f00 */
[----:B------:R-:W-:Y:S01]  /*05d0*/  IMAD.MOV.U32 R5, RZ, RZ, R9 ;  /* 0x000000ffff057224 */ /* 0x000fe200078e0009 */
[----:B------:R-:W-:Y:S05]  /*05e0*/  BSSY.RECONVERGENT B1, `(.L_x_43) ;  /* 0x0000025000017945 */ /* 0x000fea0003800200 */
        /* <DEDUP_REMOVED lines=11> */
[----:B------:R-:W-:Y:S02]  /*06a0*/  IMAD.MOV.U32 R6, RZ, RZ, R4 ;  /* 0x000000ffff067224 */ /* 0x000fe400078e0004 */
[----:B------:R-:W-:Y:S01]  /*06b0*/  IMAD.MOV.U32 R8, RZ, RZ, R3 ;  /* 0x000000ffff087224 */ /* 0x000fe200078e0003 */
[----:B------:R-:W0:Y:S05]  /*06c0*/  MUFU.RCP64H R9, R7 ;  /* 0x0000000700097308 */ /* 0x000e2a0000001800 */
        /* <DEDUP_REMOVED lines=10> */
.L_x_46:
[----:B------:R-:W-:Y:S01]  /*0770*/  DMUL R4, R4, 8.11296384146066816958e+31 ;  /* 0x4690000004047828 */ /* 0x000fe20000000000 */
[----:B------:R-:W-:-:S05]  /*0780*/  MOV R6, R3 ;  /* 0x0000000300067202 */ /* 0x000fca0000000f00 */
        /* <DEDUP_REMOVED lines=8> */
.L_x_44:
[----:B------:R-:W-:Y:S01]  /*0810*/  LOP3.LUT R7, R5, 0x80000, RZ, 0xfc, !PT ;  /* 0x0008000005077812 */ /* 0x000fe200078efcff */
[----:B------:R-:W-:-:S07]  /*0820*/  IMAD.MOV.U32 R6, RZ, RZ, R4 ;  /* 0x000000ffff067224 */ /* 0x000fce00078e0004 */
.L_x_45:
[----:B------:R-:W-:Y:S05]  /*0830*/  BSYNC.RECONVERGENT B1 ;  /* 0x0000000000017941 */ /* 0x000fea0003800200 */
.L_x_43:
[----:B------:R-:W-:Y:S01]  /*0840*/  IMAD.MOV.U32 R3, RZ, RZ, 0x0 ;  /* 0x00000000ff037424 */ /* 0x000fe200078e00ff */
[----:B------:R-:W-:Y:S01]  /*0850*/  MOV R5, R7 ;  /* 0x0000000700057202 */ /* 0x000fe20000000f00 */
[----:B------:R-:W-:Y:S02]  /*0860*/  IMAD.MOV.U32 R4, RZ, RZ, R6 ;  /* 0x000000ffff047224 */ /* 0x000fe400078e0006 */
[----:B------:R-:W-:Y:S05]  /*0870*/  RET.REL.NODEC R2 `(sigmoid_f64) ;  /* 0xfffffff402e07950 */ /* 0x000fea0003c3ffff */
.L_x_47:
        /* <DEDUP_REMOVED lines=16> */
.L_x_98:


//--------------------- .text.relu_f64            --------------------------
	.section	.text.relu_f64,"ax",@progbits
	.align	128
        .global         relu_f64
        .type           relu_f64,@function
        .size           relu_f64,(.L_x_105 - relu_f64)
        .other          relu_f64,@"STO_CUDA_ENTRY STV_DEFAULT"
relu_f64:
.text.relu_f64:
        /* <DEDUP_REMOVED lines=9> */
[----:B------:R-:W1:Y:S07]  /*0090*/  LDCU.64 UR4, c[0x0][0x358] ;  /* 0x00006b00ff0477ac */ /* 0x000e6e0008000a00 */
[----:B------:R-:W2:Y:S01]  /*00a0*/  LDC.64 R6, c[0x0][0x388] ;  /* 0x0000e200ff067b82 */ /* 0x000ea20000000a00 */
[----:B0-----:R-:W-:-:S06]  /*00b0*/  IMAD.WIDE.U32 R2, R5, 0x8, R2 ;  /* 0x0000000805027825 */ /* 0x001fcc00078e0002 */
[----:B-1----:R-:W3:Y:S01]  /*00c0*/  LDG.E.64 R2, desc[UR4][R2.64] ;  /* 0x0000000402027981 */ /* 0x002ee2000c1e1b00 */
[----:B------:R-:W-:Y:S02]  /*00d0*/  IMAD.MOV.U32 R0, RZ, RZ, RZ ;  /* 0x000000ffff007224 */ /* 0x000fe400078e00ff */
[----:B------:R-:W-:Y:S02]  /*00e0*/  HFMA2 R4, -RZ, RZ, 0, 0 ;  /* 0x00000000ff047431 */ /* 0x000fe400000001ff */
[----:B--2---:R-:W-:Y:S01]  /*00f0*/  IMAD.WIDE.U32 R6, R5, 0x8, R6 ;  /* 0x0000000805067825 */ /* 0x004fe200078e0006 */
[----:B---3--:R-:W-:Y:S01]  /*0100*/  DSETP.MAX.AND P0, P1, RZ, R2, PT ;  /* 0x00000002ff00722a */ /* 0x008fe2000390f000 */
[----:B------:R-:W-:Y:S02]  /*0110*/  MOV R11, R3 ;  /* 0x00000003000b7202 */ /* 0x000fe40000000f00 */
[----:B------:R-:W-:-:S03]  /*0120*/  IMAD.MOV.U32 R9, RZ, RZ, R2 ;  /* 0x000000ffff097224 */ /* 0x000fc600078e0002 */
[----:B------:R-:W-:Y:S02]  /*0130*/  FSEL R13, R0, R11, P0 ;  /* 0x0000000b000d7208 */ /* 0x000fe40000000000 */
[----:B------:R-:W-:-:S06]  /*0140*/  SEL R4, R4, R9, P0 ;  /* 0x0000000904047207 */ /* 0x000fcc0000000000 */
[----:B------:R-:W-:-:S05]  /*0150*/  @P1 LOP3.LUT R13, R11, 0x80000, RZ, 0xfc, !PT ;  /* 0x000800000b0d1812 */ /* 0x000fca00078efcff */
[----:B------:R-:W-:-:S05]  /*0160*/  IMAD.MOV.U32 R5, RZ, RZ, R13 ;  /* 0x000000ffff057224 */ /* 0x000fca00078e000d */
[----:B------:R-:W-:Y:S01]  /*0170*/  STG.E.64 desc[UR4][R6.64], R4 ;  /* 0x0000000406007986 */ /* 0x000fe2000c101b04 */
[----:B------:R-:W-:Y:S05]  /*0180*/  EXIT ;  /* 0x000000000000794d */ /* 0x000fea0003800000 */
.L_x_48:
        /* <DEDUP_REMOVED lines=15> */
.L_x_105:


//--------------------- .text.softmax_dim_f32     --------------------------
	.section	.text.softmax_dim_f32,"ax",@progbits
	.align	128
        .global         softmax_dim_f32
        .type           softmax_dim_f32,@function
        .size           softmax_dim_f32,(.L_x_99 - softmax_dim_f32)
        .other          softmax_dim_f32,@"STO_CUDA_ENTRY STV_DEFAULT"
softmax_dim_f32:
.text.softmax_dim_f32:
[----:B------:R-:W-:Y:S08]  /*0000*/  LDC R1, c[0x0][0x37c] ;  /* 0x0000df00ff017b82 */ /* 0x000ff00000000800 */
[----:B------:R-:W0:Y:S08]  /*0010*/  S2UR UR7, SR_CTAID.Y ;  /* 0x00000000000779c3 */ /* 0x000e300000002600 */
[----:B------:R-:W0:Y:S08]  /*0020*/  LDC R0, c[0x0][0x398] ;  /* 0x0000e600ff007b82 */ /* 0x000e300000000800 */
[----:B------:R-:W1:Y:S08]  /*0030*/  S2UR UR4, SR_CTAID.X ;  /* 0x00000000000479c3 */ /* 0x000e700000002500 */
[----:B------:R-:W1:Y:S01]  /*0040*/  LDC R2, c[0x0][0x390] ;  /* 0x0000e400ff027b82 */ /* 0x000e620000000800 */
[----:B0-----:R-:W-:-:S04]  /*0050*/  ISETP.LE.U32.AND P0, PT, R0, UR7, PT ;  /* 0x0000000700007c0c */ /* 0x001fc8000bf03070 */
[----:B-1----:R-:W-:-:S13]  /*0060*/  ISETP.LE.U32.OR P0, PT, R2, UR4, P0 ;  /* 0x0000000402007c0c */ /* 0x002fda0008703470 */
[----:B------:R-:W-:Y:S05]  /*0070*/  @P0 EXIT ;  /* 0x000000000000094d */ /* 0x000fea0003800000 */
[----:B------:R-:W0:Y:S01]  /*0080*/  LDC R2, c[0x0][0x394] ;  /* 0x0000e500ff027b82 */ /* 0x000e220000000800 */
[----:B------:R-:W1:Y:S01]  /*0090*/  LDCU.64 UR8, c[0x0][0x358] ;  /* 0x00006b00ff0877ac */ /* 0x000e620008000a00 */
[----:B------:R-:W-:Y:S02]  /*00a0*/  MOV R28, 0xff800000 ;  /* 0xff800000001c7802 */ /* 0x000fe40000000f00 */
[C---:B0-----:R-:W-:Y:S01]  /*00b0*/  ISETP.NE.AND P3, PT, R2.reuse, RZ, PT ;  /* 0x000000ff0200720c */ /* 0x041fe20003f65270 */
[----:B------:R-:W-:-:S04]  /*00c0*/  IMAD R3, R2, UR4, RZ ;  /* 0x0000000402037c24 */ /* 0x000fc8000f8e02ff */
[----:B------:R-:W-:-:S08]  /*00d0*/  IMAD R7, R3, R0, UR7 ;  /* 0x0000000703077e24 */ /* 0x000fd0000f8e0200 */
[----:B-1----:R-:W-:Y:S05]  /*00e0*/  @!P3 BRA `(.L_x_49) ;  /* 0x0000000800a4b947 */ /* 0x002fea0003800000 */
[----:B------:R-:W-:Y:S01]  /*00f0*/  ISETP.GE.U32.AND P0, PT, R2, 0x10, PT ;  /* 0x000000100200780c */ /* 0x000fe20003f06070 */
[----:B------:R-:W-:Y:S01]  /*0100*/  HFMA2 R6, -RZ, RZ, 0, 0 ;  /* 0x00000000ff067431 */ /* 0x000fe200000001ff */
[----:B------:R-:W-:-:S11]  /*0110*/  MOV R28, 0xff800000 ;  /* 0xff800000001c7802 */ /* 0x000fd60000000f00 */
[----:B------:R-:W-:Y:S05]  /*0120*/  @!P0 BRA `(.L_x_50) ;  /* 0x00000004007c8947 */ /* 0x000fea0003800000 */
[CC--:B------:R-:W-:Y:S01]  /*0130*/  IMAD R9, R3.reuse, R0.reuse, R0 ;  /* 0x0000000003097224 */ /* 0x0c0fe200078e0200 */
[C---:B------:R-:W-:Y:S02]  /*0140*/  IADD3 R11, PT, PT, R3.reuse, 0x2, RZ ;  /* 0x00000002030b7810 */ /* 0x040fe40007ffe0ff */
[C---:B------:R-:W-:Y:S02]  /*0150*/  IADD3 R13, PT, PT, R3.reuse, 0x3, RZ ;  /* 0x00000003030d7810 */ /* 0x040fe40007ffe0ff */
[----:B------:R-:W-:Y:S01]  /*0160*/  IADD3 R15, PT, PT, R3, 0x4, RZ ;  /* 0x00000004030f7810 */ /* 0x000fe20007ffe0ff */
[-C--:B------:R-:W-:Y:S01]  /*0170*/  IMAD R11, R11, R0.reuse, UR7 ;  /* 0x000000070b0b7e24 */ /* 0x080fe2000f8e0200 */
        /* <DEDUP_REMOVED lines=12> */
[C---:B------:R-:W-:Y:S01]  /*0240*/  IADD3 R10, PT, PT, R3.reuse, 0xb, RZ ;  /* 0x0000000b030a7810 */ /* 0x040fe20007ffe0ff */
[-C--:B------:R-:W-:Y:S01]  /*0250*/  IMAD R6, R6, R0.reuse, UR7 ;  /* 0x0000000706067e24 */ /* 0x080fe2000f8e0200 */
[C---:B------:R-:W-:Y:S01]  /*0260*/  IADD3 R12, PT, PT, R3.reuse, 0xc, RZ ;  /* 0x0000000c030c7810 */ /* 0x040fe20007ffe0ff */
[-C--:B------:R-:W-:Y:S01]  /*0270*/  IMAD R8, R8, R0.reuse, UR7 ;  /* 0x0000000708087e24 */ /* 0x080fe2000f8e0200 */
[C---:B------:R-:W-:Y:S01]  /*0280*/  IADD3 R25, PT, PT, R3.reuse, 0xd, RZ ;  /* 0x0000000d03197810 */ /* 0x040fe20007ffe0ff */
[-C--:B------:R-:W-:Y:S01]  /*0290*/  IMAD R10, R10, R0.reuse, UR7 ;  /* 0x000000070a0a7e24 */ /* 0x080fe2000f8e0200 */
[C---:B------:R-:W-:Y:S01]  /*02a0*/  IADD3 R23, PT, PT, R3.reuse, 0xe, RZ ;  /* 0x0000000e03177810 */ /* 0x040fe20007ffe0ff */
[-C--:B------:R-:W-:Y:S01]  /*02b0*/  IMAD R12, R12, R0.reuse, UR7 ;  /* 0x000000070c0c7e24 */ /* 0x080fe2000f8e0200 */
[----:B------:R-:W-:Y:S01]  /*02c0*/  IADD3 R21, PT, PT, R3, 0xf, RZ ;  /* 0x0000000f03157810 */ /* 0x000fe20007ffe0ff */
[-C--:B------:R-:W-:Y:S01]  /*02d0*/  IMAD R14, R25, R0.reuse, UR7 ;  /* 0x00000007190e7e24 */ /* 0x080fe2000f8e0200 */
[----:B------:R-:W-:Y:S01]  /*02e0*/  LOP3.LUT R4, R2, 0xfffffff0, RZ, 0xc0, !PT ;  /* 0xfffffff002047812 */ /* 0x000fe200078ec0ff */
[-C--:B------:R-:W-:Y:S01]  /*02f0*/  IMAD R16, R23, R0.reuse, UR7 ;  /* 0x0000000717107e24 */ /* 0x080fe2000f8e0200 */
[----:B------:R-:W-:Y:S01]  /*0300*/  MOV R28, 0xff800000 ;  /* 0xff800000001c7802 */ /* 0x000fe20000000f00 */
[----:B------:R-:W-:Y:S01]  /*0310*/  IMAD R18, R21, R0, UR7 ;  /* 0x0000000715127e24 */ /* 0x000fe2000f8e0200 */
[----:B------:R-:W-:-:S02]  /*0320*/  MOV R5, R7 ;  /* 0x0000000700057202 */ /* 0x000fc40000000f00 */
[----:B------:R-:W-:Y:S02]  /*0330*/  IADD3 R9, PT, PT, R9, UR7, RZ ;  /* 0x0000000709097c10 */ /* 0x000fe4000fffe0ff */
[----:B------:R-:W-:-:S07]  /*0340*/  IADD3 R26, PT, PT, -R4, RZ, RZ ;  /* 0x000000ff041a7210 */ /* 0x000fce0007ffe1ff */
.L_x_51:
[----:B------:R-:W0:Y:S02]  /*0350*/  LDC.64 R20, c[0x0][0x380] ;  /* 0x0000e000ff147b82 */ /* 0x000e240000000a00 */
[----:B0-----:R-:W-:-:S04]  /*0360*/  IMAD.WIDE.U32 R22, R5, 0x4, R20 ;  /* 0x0000000405167825 */ /* 0x001fc800078e0014 */
[----:B------:R-:W-:Y:S02]  /*0370*/  IMAD.WIDE.U32 R24, R9, 0x4, R20 ;  /* 0x0000000409187825 */ /* 0x000fe400078e0014 */
[----:B------:R-:W2:Y:S04]  /*0380*/  LDG.E R23, desc[UR8][R22.64] ;  /* 0x0000000816177981 */ /* 0x000ea8000c1e1900 */
[----:B------:R-:W2:Y:S02]  /*0390*/  LDG.E R24, desc[UR8][R24.64] ;  /* 0x0000000818187981 */ /* 0x000ea4000c1e1900 */
[----:B--2---:R-:W-:Y:S01]  /*03a0*/  FMNMX3 R28, R28, R23, R24, !PT ;  /* 0x000000171c1c7276 */ /* 0x004fe20007800018 */
[----:B------:R-:W-:-:S05]  /*03b0*/  IMAD.WIDE.U32 R22, R11, 0x4, R20 ;  /* 0x000000040b167825 */ /* 0x000fca00078e0014 */
[----:B------:R0:W2:Y:S02]  /*03c0*/  LDG.E R25, desc[UR8][R22.64] ;  /* 0x0000000816197981 */ /* 0x0000a4000c1e1900 */
[----:B0-----:R-:W-:-:S05]  /*03d0*/  IMAD.WIDE.U32 R22, R13, 0x4, R20 ;  /* 0x000000040d167825 */ /* 0x001fca00078e0014 */
[----:B------:R0:W2:Y:S02]  /*03e0*/  LDG.E R24, desc[UR8][R22.64] ;  /* 0x0000000816187981 */ /* 0x0000a4000c1e1900 */
[----:B0-----:R-:W-:-:S06]  /*03f0*/  IMAD.WIDE.U32 R22, R17, 0x4, R20 ;  /* 0x0000000411167825 */ /* 0x001fcc00078e0014 */
[----:B------:R-:W3:Y:S01]  /*0400*/  LDG.E R22, desc[UR8][R22.64] ;  /* 0x0000000816167981 */ /* 0x000ee2000c1e1900 */
[----:B--2---:R-:W-:Y:S01]  /*0410*/  FMNMX3 R28, R28, R25, R24, !PT ;  /* 0x000000191c1c7276 */ /* 0x004fe20007800018 */
[----:B------:R-:W-:-:S06]  /*0420*/  IMAD.WIDE.U32 R24, R15, 0x4, R20 ;  /* 0x000000040f187825 */ /* 0x000fcc00078e0014 */
[----:B------:R-:W3:Y:S02]  /*0430*/  LDG.E R25, desc[UR8][R24.64] ;  /* 0x0000000818197981 */ /* 0x000ee4000c1e1900 */
[----:B---3--:R-:W-:Y:S01]  /*0440*/  FMNMX3 R28, R28, R25, R22, !PT ;  /* 0x000000191c1c7276 */ /* 0x008fe20007800016 */
[----:B------:R-:W-:-:S04]  /*0450*/  IMAD.WIDE.U32 R24, R19, 0x4, R20 ;  /* 0x0000000413187825 */ /* 0x000fc800078e0014 */
[----:B------:R-:W-:Y:S02]  /*0460*/  IMAD.WIDE.U32 R22, R27, 0x4, R20 ;  /* 0x000000041b167825 */ /* 0x000fe400078e0014 */
[----:B------:R-:W2:Y:S04]  /*0470*/  LDG.E R25, desc[UR8][R24.64] ;  /* 0x0000000818197981 */ /* 0x000ea8000c1e1900 */
[----:B------:R-:W2:Y:S02]  /*0480*/  LDG.E R22, desc[UR8][R22.64] ;  /* 0x0000000816167981 */ /* 0x000ea4000c1e1900 */
[----:B--2---:R-:W-:Y:S01]  /*0490*/  FMNMX3 R28, R28, R25, R22, !PT ;  /* 0x000000191c1c7276 */ /* 0x004fe20007800016 */
        /* <DEDUP_REMOVED lines=10> */
[----:B------:R-:W-:-:S05]  /*0540*/  IMAD.WIDE.U32 R22, R12, 0x4, R20 ;  /* 0x000000040c167825 */ /* 0x000fca00078e0014 */
[----:B------:R0:W2:Y:S02]  /*0550*/  LDG.E R25, desc[UR8][R22.64] ;  /* 0x0000000816197981 */ /* 0x0000a4000c1e1900 */
[----:B0-----:R-:W-:-:S06]  /*0560*/  IMAD.WIDE.U32 R22, R14, 0x4, R20 ;  /* 0x000000040e167825 */ /* 0x001fcc00078e0014 */
[----:B------:R-:W2:Y:S01]  /*0570*/  LDG.E R22, desc[UR8][R22.64] ;  /* 0x0000000816167981 */ /* 0x000ea2000c1e1900 */
[----:B------:R-:W-:-:S04]  /*0580*/  IADD3 R26, PT, PT, R26, 0x10, RZ ;  /* 0x000000101a1a7810 */ /* 0x000fc80007ffe0ff */
[----:B------:R-:W-:Y:S02]  /*0590*/  ISETP.NE.AND P0, PT, R26, RZ, PT ;  /* 0x000000ff1a00720c */ /* 0x000fe40003f05270 */
[----:B--2---:R-:W-:Y:S01]  /*05a0*/  FMNMX3 R28, R28, R25, R22, !PT ;  /* 0x000000191c1c7276 */ /* 0x004fe20007800016 */
[----:B------:R-:W-:-:S04]  /*05b0*/  IMAD.WIDE.U32 R24, R16, 0x4, R20 ;  /* 0x0000000410187825 */ /* 0x000fc800078e0014 */
[----:B------:R-:W-:Y:S02]  /*05c0*/  IMAD.WIDE.U32 R20, R18, 0x4, R20 ;  /* 0x0000000412147825 */ /* 0x000fe400078e0014 */
[----:B------:R-:W2:Y:S04]  /*05d0*/  LDG.E R25, desc[UR8][R24.64] ;  /* 0x0000000818197981 */ /* 0x000ea8000c1e1900 */
[----:B------:R-:W2:Y:S01]  /*05e0*/  LDG.E R20, desc[UR8][R20.64] ;  /* 0x0000000814147981 */ /* 0x000ea2000c1e1900 */
[C---:B------:R-:W-:Y:S02]  /*05f0*/  LEA R5, R0.reuse, R5, 0x4 ;  /* 0x0000000500057211 */ /* 0x040fe400078e20ff */
[C---:B------:R-:W-:Y:S02]  /*0600*/  LEA R9, R0.reuse, R9, 0x4 ;  /* 0x0000000900097211 */ /* 0x040fe400078e20ff */
[----:B------:R-:W-:-:S02]  /*0610*/  LEA R11, R0, R11, 0x4 ;  /* 0x0000000b000b7211 */ /* 0x000fc400078e20ff */
[C---:B------:R-:W-:Y:S02]  /*0620*/  LEA R13, R0.reuse, R13, 0x4 ;  /* 0x0000000d000d7211 */ /* 0x040fe400078e20ff */
[C---:B------:R-:W-:Y:S02]  /*0630*/  LEA R15, R0.reuse, R15, 0x4 ;  /* 0x0000000f000f7211 */ /* 0x040fe400078e20ff */
[C---:B------:R-:W-:Y:S02]  /*0640*/  LEA R17, R0.reuse, R17, 0x4 ;  /* 0x0000001100117211 */ /* 0x040fe400078e20ff */
        /* <DEDUP_REMOVED lines=9> */
[----:B------:R-:W-:Y:S02]  /*06e0*/  LEA R18, R0, R18, 0x4 ;  /* 0x0000001200127211 */ /* 0x000fe400078e20ff */
[----:B--2---:R-:W-:Y:S01]  /*06f0*/  FMNMX3 R28, R28, R25, R20, !PT ;  /* 0x000000191c1c7276 */ /* 0x004fe20007800014 */
[----:B------:R-:W-:Y:S06]  /*0700*/  @P0 BRA `(.L_x_51) ;  /* 0xfffffffc00100947 */ /* 0x000fec000383ffff */
[----:B------:R-:W-:-:S07]  /*0710*/  MOV R6, R4 ;  /* 0x0000000400067202 */ /* 0x000fce0000000f00 */
.L_x_50:
[----:B------:R-:W-:-:S04]  /*0720*/  LOP3.LUT R4, R2, 0xf, RZ, 0xc0, !PT ;  /* 0x0000000f02047812 */ /* 0x000fc800078ec0ff */
[----:B------:R-:W-:-:S13]  /*0730*/  ISETP.NE.AND P0, PT, R4, RZ, PT ;  /* 0x000000ff0400720c */ /* 0x000fda0003f05270 */
[----:B------:R-:W-:Y:S05]  /*0740*/  @!P0 BRA `(.L_x_49) ;  /* 0x00000004000c8947 */ /* 0x000fea0003800000 */
[----:B------:R-:W-:Y:S02]  /*0750*/  ISETP.GE.U32.AND P0, PT, R4, 0x8, PT ;  /* 0x000000080400780c */ /* 0x000fe40003f06070 */
[----:B------:R-:W-:-:S04]  /*0760*/  LOP3.LUT R20, R2, 0x7, RZ, 0xc0, !PT ;  /* 0x0000000702147812 */ /* 0x000fc800078ec0ff */
[----:B------:R-:W-:-:S07]  /*0770*/  ISETP.NE.AND P1, PT, R20, RZ, PT ;  /* 0x000000ff1400720c */ /* 0x000fce0003f25270 */
[----:B------:R-:W-:Y:S06]  /*0780*/  @!P0 BRA `(.L_x_52) ;  /* 0x0000000000788947 */ /* 0x000fec0003800000 */
[----:B------:R-:W0:Y:S01]  /*0790*/  LDC.64 R4, c[0x0][0x380] ;  /* 0x0000e000ff047b82 */ /* 0x000e220000000a00 */
[----:B------:R-:W-:-:S05]  /*07a0*/  IMAD R17, R6, R0, R7 ;  /* 0x0000000006117224 */ /* 0x000fca00078e0207 */
[----:B------:R-:W-:-:S04]  /*07b0*/  IADD3 R19, PT, PT, R17, R0, RZ ;  /* 0x0000000011137210 */ /* 0x000fc80007ffe0ff */
[----:B------:R-:W-:-:S04]  /*07c0*/  IADD3 R15, PT, PT, R19, R0, RZ ;  /* 0x00000000130f7210 */ /* 0x000fc80007ffe0ff */
[----:B------:R-:W-:-:S04]  /*07d0*/  IADD3 R11, PT, PT, R15, R0, RZ ;  /* 0x000000000f0b7210 */ /* 0x000fc80007ffe0ff */
[----:B------:R-:W-:-:S04]  /*07e0*/  IADD3 R13, PT, PT, R11, R0, RZ ;  /* 0x000000000b0d7210 */ /* 0x000fc80007ffe0ff */
[----:B------:R-:W-:Y:S01]  /*07f0*/  IADD3 R9, PT, PT, R13, R0, RZ ;  /* 0x000000000d097210 */ /* 0x000fe20007ffe0ff */
[----:B0-----:R-:W-:-:S03]  /*0800*/  IMAD.WIDE.U32 R18, R19, 0x4, R4 ;  /* 0x0000000413127825 */ /* 0x001fc600078e0004 */
[-C--:B------:R-:W-:Y:S01]  /*0810*/  IADD3 R23, PT, PT, R9, R0.reuse, RZ ;  /* 0x0000000009177210 */ /* 0x080fe20007ffe0ff */
[--C-:B------:R-:W-:Y:S02]  /*0820*/  IMAD.WIDE.U32 R16, R17, 0x4, R4.reuse ;  /* 0x0000000411107825 */ /* 0x100fe400078e0004 */
[----:B------:R-:W2:Y:S02]  /*0830*/  LDG.E R18, desc[UR8][R18.64] ;  /* 0x0000000812127981 */ /* 0x000ea4000c1e1900 */
[--C-:B------:R-:W-:Y:S01]  /*0840*/  IMAD.WIDE.U32 R14, R15, 0x4, R4.reuse ;  /* 0x000000040f0e7825 */ /* 0x100fe200078e0004 */
[----:B------:R-:W-:Y:S01]  /*0850*/  IADD3 R25, PT, PT, R23, R0, RZ ;  /* 0x0000000017197210 */ /* 0x000fe20007ffe0ff */
[----:B------:R0:W2:Y:S02]  /*0860*/  LDG.E R21, desc[UR8][R16.64] ;  /* 0x0000000810157981 */ /* 0x0000a4000c1e1900 */
[--C-:B------:R-:W-:Y:S02]  /*0870*/  IMAD.WIDE.U32 R10, R11, 0x4, R4.reuse ;  /* 0x000000040b0a7825 */ /* 0x100fe400078e0004 */
[----:B------:R-:W3:Y:S02]  /*0880*/  LDG.E R14, desc[UR8][R14.64] ;  /* 0x000000080e0e7981 */ /* 0x000ee4000c1e1900 */
[----:B------:R-:W-:-:S02]  /*0890*/  IMAD.WIDE.U32 R12, R13, 0x4, R4 ;  /* 0x000000040d0c7825 */ /* 0x000fc400078e0004 */
[----:B------:R-:W3:Y:S02]  /*08a0*/  LDG.E R10, desc[UR8][R10.64] ;  /* 0x000000080a0a7981 */ /* 0x000ee4000c1e1900 */
[--C-:B------:R-:W-:Y:S02]  /*08b0*/  IMAD.WIDE.U32 R8, R9, 0x4, R4.reuse ;  /* 0x0000000409087825 */ /* 0x100fe400078e0004 */
[----:B------:R-:W4:Y:S02]  /*08c0*/  LDG.E R13, desc[UR8][R12.64] ;  /* 0x000000080c0d7981 */ /* 0x000f24000c1e1900 */
[--C-:B0-----:R-:W-:Y:S02]  /*08d0*/  IMAD.WIDE.U32 R16, R23, 0x4, R4.reuse ;  /* 0x0000000417107825 */ /* 0x101fe400078e0004 */
[----:B------:R-:W4:Y:S02]  /*08e0*/  LDG.E R8, desc[UR8][R8.64] ;  /* 0x0000000808087981 */ /* 0x000f24000c1e1900 */
[----:B------:R-:W-:-:S02]  /*08f0*/  IMAD.WIDE.U32 R4, R25, 0x4, R4 ;  /* 0x0000000419047825 */ /* 0x000fc400078e0004 */
[----:B------:R-:W5:Y:S04]  /*0900*/  LDG.E R17, desc[UR8][R16.64] ;  /* 0x0000000810117981 */ /* 0x000f68000c1e1900 */
[----:B------:R-:W5:Y:S01]  /*0910*/  LDG.E R4, desc[UR8][R4.64] ;  /* 0x0000000804047981 */ /* 0x000f62000c1e1900 */
[----:B------:R-:W-:Y:S02]  /*0920*/  IADD3 R6, PT, PT, R6, 0x8, RZ ;  /* 0x0000000806067810 */ /* 0x000fe40007ffe0ff */
[----:B--2---:R-:W-:-:S04]  /*0930*/  FMNMX3 R21, R28, R21, R18, !PT ;  /* 0x000000151c157276 */ /* 0x004fc80007800012 */
[----:B---3--:R-:W-:-:S04]  /*0940*/  FMNMX3 R14, R21, R14, R10, !PT ;  /* 0x0000000e150e7276 */ /* 0x008fc8000780000a */
[----:B----4-:R-:W-:-:S04]  /*0950*/  FMNMX3 R14, R14, R13, R8, !PT ;  /* 0x0000000d0e0e7276 */ /* 0x010fc80007800008 */
[----:B-----5:R-:W-:-:S07]  /*0960*/  FMNMX3 R28, R14, R17, R4, !PT ;  /* 0x000000110e1c7276 */ /* 0x020fce0007800004 */
.L_x_52:
        /* <DEDUP_REMOVED lines=9> */
[----:B------:R-:W-:Y:S01]  /*0a00*/  IADD3 R11, PT, PT, R15, R0, RZ ;  /* 0x000000000f0b7210 */ /* 0x000fe20007ffe0ff */
[----:B0-----:R-:W-:-:S04]  /*0a10*/  IMAD.WIDE.U32 R12, R13, 0x4, R4 ;  /* 0x000000040d0c7825 */ /* 0x001fc800078e0004 */
[--C-:B------:R-:W-:Y:S02]  /*0a20*/  IMAD.WIDE.U32 R8, R9, 0x4, R4.reuse ;  /* 0x0000000409087825 */ /* 0x100fe400078e0004 */
[----:B------:R-:W2:Y:S02]  /*0a30*/  LDG.E R13, desc[UR8][R12.64] ;  /* 0x000000080c0d7981 */ /* 0x000ea4000c1e1900 */
[--C-:B------:R-:W-:Y:S02]  /*0a40*/  IMAD.WIDE.U32 R14, R15, 0x4, R4.reuse ;  /* 0x000000040f0e7825 */ /* 0x100fe400078e0004 */
[----:B------:R-:W2:Y:S02]  /*0a50*/  LDG.E R8, desc[UR8][R8.64] ;  /* 0x0000000808087981 */ /* 0x000ea4000c1e1900 */
[----:B------:R-:W-:Y:S02]  /*0a60*/  IMAD.WIDE.U32 R4, R11, 0x4, R4 ;  /* 0x000000040b047825 */ /* 0x000fe400078e0004 */
[----:B------:R-:W3:Y:S04]  /*0a70*/  LDG.E R15, desc[UR8][R14.64] ;  /* 0x000000080e0f7981 */ /* 0x000ee8000c1e1900 */
[----:B------:R-:W3:Y:S01]  /*0a80*/  LDG.E R4, desc[UR8][R4.64] ;  /* 0x0000000804047981 */ /* 0x000ee2000c1e1900 */
[----:B------:R-:W-:-:S02]  /*0a90*/  IADD3 R6, PT, PT, R6, 0x4, RZ ;  /* 0x0000000406067810 */ /* 0x000fc40007ffe0ff */
[----:B--2---:R-:W-:-:S04]  /*0aa0*/  FMNMX3 R28, R28, R13, R8, !PT ;  /* 0x0000000d1c1c7276 */ /* 0x004fc80007800008 */
[----:B---3--:R-:W-:-:S07]  /*0ab0*/  FMNMX3 R28, R28, R15, R4, !PT ;  /* 0x0000000f1c1c7276 */ /* 0x008fce0007800004 */
.L_x_53:
[----:B------:R-:W-:Y:S05]  /*0ac0*/  @!P1 BRA `(.L_x_49) ;  /* 0x00000000002c9947 */ /* 0x000fea0003800000 */
[----:B------:R-:W0:Y:S01]  /*0ad0*/  LDC.64 R8, c[0x0][0x380] ;  /* 0x0000e000ff087b82 */ /* 0x000e220000000a00 */
[----:B------:R-:W-:Y:S02]  /*0ae0*/  IADD3 R5, PT, PT, R3, R6, RZ ;  /* 0x0000000603057210 */ /* 0x000fe40007ffe0ff */
[----:B------:R-:W-:-:S03]  /*0af0*/  IADD3 R10, PT, PT, -R10, RZ, RZ ;  /* 0x000000ff0a0a7210 */ /* 0x000fc60007ffe1ff */
[----:B------:R-:W-:-:S07]  /*0b00*/  IMAD R11, R5, R0, UR7 ;  /* 0x00000007050b7e24 */ /* 0x000fce000f8e0200 */
.L_x_54:
[----:B0-----:R-:W-:-:S06]  /*0b10*/  IMAD.WIDE.U32 R4, R11, 0x4, R8 ;  /* 0x000000040b047825 */ /* 0x001fcc00078e0008 */
[----:B------:R-:W2:Y:S01]  /*0b20*/  LDG.E R5, desc[UR8][R4.64] ;  /* 0x0000000804057981 */ /* 0x000ea2000c1e1900 */
[----:B------:R-:W-:Y:S02]  /*0b30*/  IADD3 R10, PT, PT, R10, 0x1, RZ ;  /* 0x000000010a0a7810 */ /* 0x000fe40007ffe0ff */
[----:B------:R-:W-:Y:S02]  /*0b40*/  IADD3 R11, PT, PT, R11, R0, RZ ;  /* 0x000000000b0b7210 */ /* 0x000fe40007ffe0ff */
[----:B------:R-:W-:Y:S02]  /*0b50*/  ISETP.NE.AND P0, PT, R10, RZ, PT ;  /* 0x000000ff0a00720c */ /* 0x000fe40003f05270 */
[----:B--2---:R-:W-:-:S11]  /*0b60*/  FMNMX R28, R5, R28, !PT ;  /* 0x0000001c051c7209 */ /* 0x004fd60007800000 */
[----:B------:R-:W-:Y:S05]  /*0b70*/  @P0 BRA `(.L_x_54) ;  /* 0xfffffffc00e40947 */ /* 0x000fea000383ffff */
.L_x_49:
[----:B------:R-:W-:Y:S01]  /*0b80*/  HFMA2 R20, -RZ, RZ, 0, 0 ;  /* 0x00000000ff147431 */ /* 0x000fe200000001ff */
[----:B------:R-:W-:Y:S06]  /*0b90*/  @!P3 BRA `(.L_x_55) ;  /* 0x000000100064b947 */ /* 0x000fec0003800000 */
[C---:B------:R-:W-:Y:S02]  /*0ba0*/  ISETP.GE.U32.AND P0, PT, R2.reuse, 0x8, PT ;  /* 0x000000080200780c */ /* 0x040fe40003f06070 */
[----:B------:R-:W-:Y:S02]  /*0bb0*/  LOP3.LUT R4, R2, 0x7, RZ, 0xc0, !PT ;  /* 0x0000000702047812 */ /* 0x000fe400078ec0ff */
[----:B------:R-:W-:Y:S02]  /*0bc0*/  MOV R20, RZ ;  /* 0x000000ff00147202 */ /* 0x000fe40000000f00 */
[----:B------:R-:W-:Y:S02]  /*0bd0*/  ISETP.NE.AND P1, PT, R4, RZ, PT ;  /* 0x000000ff0400720c */ /* 0x000fe40003f25270 */
[----:B------:R-:W-:-:S05]  /*0be0*/  MOV R6, RZ ;  /* 0x000000ff00067202 */ /* 0x000fca0000000f00 */
[----:B------:R-:W-:Y:S06]  /*0bf0*/  @!P0 BRA `(.L_x_56) ;  /* 0x0000000800448947 */ /* 0x000fec0003800000 */
        /* <DEDUP_REMOVED lines=11> */
[----:B------:R-:W-:Y:S01]  /*0cb0*/  LOP3.LUT R6, R2, 0xfffffff8, RZ, 0xc0, !PT ;  /* 0xfffffff802067812 */ /* 0x000fe200078ec0ff */
[-C--:B------:R-:W-:Y:S01]  /*0cc0*/  IMAD R23, R23, R0.reuse, UR7 ;  /* 0x0000000717177e24 */ /* 0x080fe2000f8e0200 */
[----:B------:R-:W-:Y:S01]  /*0cd0*/  MOV R20, RZ ;  /* 0x000000ff00147202 */ /* 0x000fe20000000f00 */
[----:B------:R-:W-:Y:S01]  /*0ce0*/  IMAD R25, R25, R0, UR7 ;  /* 0x0000000719197e24 */ /* 0x000fe2000f8e0200 */
[----:B------:R-:W-:-:S02]  /*0cf0*/  MOV R27, R7 ;  /* 0x00000007001b7202 */ /* 0x000fc40000000f00 */
[----:B------:R-:W-:Y:S02]  /*0d00*/  IADD3 R5, PT, PT, R5, UR7, RZ ;  /* 0x0000000705057c10 */ /* 0x000fe4000fffe0ff */
[----:B------:R-:W-:-:S07]  /*0d10*/  IADD3 R10, PT, PT, -R6, RZ, RZ ;  /* 0x000000ff060a7210 */ /* 0x000fce0007ffe1ff */
.L_x_57:
[----:B0-----:R-:W0:Y:S02]  /*0d20*/  LDC.64 R16, c[0x0][0x380] ;  /* 0x0000e000ff107b82 */ /* 0x001e240000000a00 */
[----:B0-----:R-:W-:-:S06]  /*0d30*/  IMAD.WIDE.U32 R18, R27, 0x4, R16 ;  /* 0x000000041b127825 */ /* 0x001fcc00078e0010 */
[----:B------:R-:W2:Y:S01]  /*0d40*/  LDG.E R19, desc[UR8][R18.64] ;  /* 0x0000000812137981 */ /* 0x000ea2000c1e1900 */
[----:B------:R-:W-:Y:S01]  /*0d50*/  HFMA2 R8, -RZ, RZ, 0.96630859375, -0.0022525787353515625 ;  /* 0x3bbb989dff087431 */ /* 0x000fe200000001ff */
[----:B------:R-:W-:Y:S01]  /*0d60*/  MOV R12, 0x437c0000 ;  /* 0x437c0000000c7802 */ /* 0x000fe20000000f00 */
[----:B--2---:R-:W-:-:S04]  /*0d70*/  FADD R15, R19, -R28 ;  /* 0x8000001c130f7221 */ /* 0x004fc80000000000 */
[----:B------:R-:W-:-:S04]  /*0d80*/  FFMA.SAT R29, R15, R8, 0.5 ;  /* 0x3f0000000f1d7423 */ /* 0x000fc80000002008 */
[----:B------:R-:W-:-:S04]  /*0d90*/  FFMA.RM R29, R29, R12, 12582913 ;  /* 0x4b4000011d1d7423 */ /* 0x000fc8000000400c */
[C---:B------:R-:W-:Y:S01]  /*0da0*/  FADD R14, R29.reuse, -12583039 ;  /* 0xcb40007f1d0e7421 */ /* 0x040fe20000000000 */
[----:B------:R-:W-:-:S03]  /*0db0*/  SHF.L.U32 R29, R29, 0x17, RZ ;  /* 0x000000171d1d7819 */ /* 0x000fc600000006ff */
[----:B------:R-:W-:-:S04]  /*0dc0*/  FFMA R14, R15, 1.4426950216293334961, -R14 ;  /* 0x3fb8aa3b0f0e7823 */ /* 0x000fc8000000080e */
[----:B------:R-:W-:Y:S02]  /*0dd0*/  FFMA R26, R15, 1.925963033500011079e-08, R14 ;  /* 0x32a570600f1a7823 */ /* 0x000fe4000000000e */
[----:B------:R-:W0:Y:S04]  /*0de0*/  LDC.64 R14, c[0x0][0x388] ;  /* 0x0000e200ff0e7b82 */ /* 0x000e280000000a00 */
[----:B------:R-:W1:Y:S02]  /*0df0*/  MUFU.EX2 R26, R26 ;  /* 0x0000001a001a7308 */ /* 0x000e640000000800 */
[----:B-1----:R-:W-:Y:S01]  /*0e00*/  FMUL R29, R29, R26 ;  /* 0x0000001a1d1d7220 */ /* 0x002fe20000400000 */
[----:B0-----:R-:W-:-:S05]  /*0e10*/  IMAD.WIDE.U32 R18, R27, 0x4, R14 ;  /* 0x000000041b127825 */ /* 0x001fca00078e000e */
[----:B------:R0:W-:Y:S02]  /*0e20*/  STG.E desc[UR8][R18.64], R29 ;  /* 0x0000001d12007986 */ /* 0x0001e4000c101908 */
[----:B0-----:R-:W-:-:S05]  /*0e30*/  IMAD.WIDE.U32 R18, R5, 0x4, R16 ;  /* 0x0000000405127825 */ /* 0x001fca00078e0010 */
[----:B------:R0:W2:Y:S01]  /*0e40*/  LDG.E R22, desc[UR8][R18.64] ;  /* 0x0000000812167981 */ /* 0x0000a2000c1e1900 */
[----:B------:R-:W-:Y:S01]  /*0e50*/  FADD R20, R29, R20 ;  /* 0x000000141d147221 */ /* 0x000fe20000000000 */
[----:B0-----:R-:W-:-:S04]  /*0e60*/  IMAD.WIDE.U32 R18, R5, 0x4, R14 ;  /* 0x0000000405127825 */ /* 0x001fc800078e000e */
[----:B--2---:R-:W-:-:S04]  /*0e70*/  FADD R22, R22, -R28 ;  /* 0x8000001c16167221 */ /* 0x004fc80000000000 */
[----:B------:R-:W-:-:S04]  /*0e80*/  FFMA.SAT R24, R22, R8, 0.5 ;  /* 0x3f00000016187423 */ /* 0x000fc80000002008 */
[----:B------:R-:W-:-:S04]  /*0e90*/  FFMA.RM R24, R24, R12, 12582913 ;  /* 0x4b40000118187423 */ /* 0x000fc8000000400c */
[C---:B------:R-:W-:Y:S01]  /*0ea0*/  FADD R26, R24.reuse, -12583039 ;  /* 0xcb40007f181a7421 */ /* 0x040fe20000000000 */
[----:B------:R-:W-:-:S03]  /*0eb0*/  SHF.L.U32 R29, R24, 0x17, RZ ;  /* 0x00000017181d7819 */ /* 0x000fc600000006ff */
[----:B------:R-:W-:-:S04]  /*0ec0*/  FFMA R26, R22, 1.4426950216293334961, -R26 ;  /* 0x3fb8aa3b161a7823 */ /* 0x000fc8000000081a */
[----:B------:R-:W-:-:S06]  /*0ed0*/  FFMA R26, R22, 1.925963033500011079e-08, R26 ;  /* 0x32a57060161a7823 */ /* 0x000fcc000000001a */
[----:B------:R-:W0:Y:S02]  /*0ee0*/  MUFU.EX2 R26, R26 ;  /* 0x0000001a001a7308 */ /* 0x000e240000000800 */
[----:B0-----:R-:W-:-:S05]  /*0ef0*/  FMUL R29, R29, R26 ;  /* 0x0000001a1d1d7220 */ /* 0x001fca0000400000 */
        /* <DEDUP_REMOVED lines=60> */
[----:B------:R-:W-:-:S04]  /*12c0*/  IMAD.WIDE.U32 R16, R25, 0x4, R16 ;  /* 0x0000000419107825 */ /* 0x000fc800078e0010 */
        /* <DEDUP_REMOVED lines=10> */
[----:B------:R0:W-:Y:S04]  /*1370*/  STG.E desc[UR8][R18.64], R29 ;  /* 0x0000001d12007986 */ /* 0x0001e8000c101908 */
[----:B------:R-:W2:Y:S01]  /*1380*/  LDG.E R17, desc[UR8][R16.64] ;  /* 0x0000000810117981 */ /* 0x000ea2000c1e1900 */
[----:B------:R-:W-:Y:S01]  /*1390*/  IMAD.WIDE.U32 R14, R25, 0x4, R14 ;  /* 0x00000004190e7825 */ /* 0x000fe200078e000e */
[----:B------:R-:W-:-:S03]  /*13a0*/  IADD3 R10, PT, PT, R10, 0x8, RZ ;  /* 0x000000080a0a7810 */ /* 0x000fc60007ffe0ff */
[----:B------:R-:W-:Y:S01]  /*13b0*/  FADD R20, R20, R29 ;  /* 0x0000001d14147221 */ /* 0x000fe20000000000 */
[----:B------:R-:W-:Y:S02]  /*13c0*/  LEA R5, R0, R5, 0x3 ;  /* 0x0000000500057211 */ /* 0x000fe400078e18ff */
[----:B------:R-:W-:Y:S02]  /*13d0*/  ISETP.NE.AND P0, PT, R10, RZ, PT ;  /* 0x000000ff0a00720c */ /* 0x000fe40003f05270 */
[C---:B------:R-:W-:Y:S02]  /*13e0*/  LEA R9, R0.reuse, R9, 0x3 ;  /* 0x0000000900097211 */ /* 0x040fe400078e18ff */
[C---:B------:R-:W-:Y:S02]  /*13f0*/  LEA R11, R0.reuse, R11, 0x3 ;  /* 0x0000000b000b7211 */ /* 0x040fe400078e18ff */
[C---:B------:R-:W-:Y:S02]  /*1400*/  LEA R13, R0.reuse, R13, 0x3 ;  /* 0x0000000d000d7211 */ /* 0x040fe400078e18ff */
[----:B------:R-:W-:-:S02]  /*1410*/  LEA R21, R0, R21, 0x3 ;  /* 0x0000001500157211 */ /* 0x000fc400078e18ff */
[C---:B------:R-:W-:Y:S02]  /*1420*/  LEA R23, R0.reuse, R23, 0x3 ;  /* 0x0000001700177211 */ /* 0x040fe400078e18ff */
[C---:B------:R-:W-:Y:S02]  /*1430*/  LEA R25, R0.reuse, R25, 0x3 ;  /* 0x0000001900197211 */ /* 0x040fe400078e18ff */
[----:B------:R-:W-:Y:S01]  /*1440*/  LEA R27, R0, R27, 0x3 ;  /* 0x0000001b001b7211 */ /* 0x000fe200078e18ff */
        /* <DEDUP_REMOVED lines=8> */
[----:B0-----:R-:W-:-:S04]  /*14d0*/  FMUL R19, R8, R12 ;  /* 0x0000000c08137220 */ /* 0x001fc80000400000 */
[----:B------:R-:W-:Y:S01]  /*14e0*/  FADD R20, R20, R19 ;  /* 0x0000001314147221 */ /* 0x000fe20000000000 */
[----:B------:R0:W-:Y:S01]  /*14f0*/  STG.E desc[UR8][R14.64], R19 ;  /* 0x000000130e007986 */ /* 0x0001e2000c101908 */
[----:B------:R-:W-:Y:S05]  /*1500*/  @P0 BRA `(.L_x_57) ;  /* 0xfffffff800040947 */ /* 0x000fea000383ffff */
.L_x_56:
[----:B------:R-:W-:Y:S05]  /*1510*/  @!P1 BRA `(.L_x_55) ;  /* 0x0000000800049947 */ /* 0x000fea0003800000 */
[----:B------:R-:W-:Y:S02]  /*1520*/  ISETP.GE.U32.AND P0, PT, R4, 0x4, PT ;  /* 0x000000040400780c */ /* 0x000fe40003f06070 */
[----:B------:R-:W-:-:S04]  /*1530*/  LOP3.LUT R18, R2, 0x3, RZ, 0xc0, !PT ;  /* 0x0000000302127812 */ /* 0x000fc800078ec0ff */
[----:B------:R-:W-:-:S07]  /*1540*/  ISETP.NE.AND P1, PT, R18, RZ, PT ;  /* 0x000000ff1200720c */ /* 0x000fce0003f25270 */
[----:B------:R-:W-:Y:S06]  /*1550*/  @!P0 BRA `(.L_x_58) ;  /* 0x0000000400048947 */ /* 0x000fec0003800000 */
[----:B------:R-:W1:Y:S01]  /*1560*/  LDC.64 R8, c[0x0][0x380] ;  /* 0x0000e000ff087b82 */ /* 0x000e620000000a00 */
[----:B------:R-:W-:-:S04]  /*1570*/  IMAD R13, R6, R0, R7 ;  /* 0x00000000060d7224 */ /* 0x000fc800078e0207 */
[----:B-1----:R-:W-:-:S06]  /*1580*/  IMAD.WIDE.U32 R10, R13, 0x4, R8 ;  /* 0x000000040d0a7825 */ /* 0x002fcc00078e0008 */
[----:B------:R-:W2:Y:S01]  /*1590*/  LDG.E R11, desc[UR8][R10.64] ;  /* 0x000000080a0b7981 */ /* 0x000ea2000c1e1900 */
[----:B0-----:R-:W-:Y:S01]  /*15a0*/  HFMA2 R14, -RZ, RZ, 0.96630859375, -0.0022525787353515625 ;  /* 0x3bbb989dff0e7431 */ /* 0x001fe200000001ff */
[----:B------:R-:W-:Y:S02]  /*15b0*/  MOV R16, 0x437c0000 ;  /* 0x437c000000107802 */ /* 0x000fe40000000f00 */
[----:B------:R-:W-:Y:S01]  /*15c0*/  IADD3 R17, PT, PT, R13, R0, RZ ;  /* 0x000000000d117210 */ /* 0x000fe20007ffe0ff */
[----:B--2---:R-:W-:-:S04]  /*15d0*/  FADD R15, R11, -R28 ;  /* 0x8000001c0b0f7221 */ /* 0x004fc80000000000 */
[----:B------:R-:W-:-:S04]  /*15e0*/  FFMA.SAT R5, R15, R14, 0.5 ;  /* 0x3f0000000f057423 */ /* 0x000fc8000000200e */
[----:B------:R-:W-:Y:S02]  /*15f0*/  FFMA.RM R12, R5, R16, 12582913 ;  /* 0x4b400001050c7423 */ /* 0x000fe40000004010 */
[----:B------:R-:W0:Y:S02]  /*1600*/  LDC.64 R4, c[0x0][0x388] ;  /* 0x0000e200ff047b82 */ /* 0x000e240000000a00 */
[----:B------:R-:W-:-:S04]  /*1610*/  FADD R22, R12, -12583039 ;  /* 0xcb40007f0c167421 */ /* 0x000fc80000000000 */
[----:B------:R-:W-:-:S04]  /*1620*/  FFMA R22, R15, 1.4426950216293334961, -R22 ;  /* 0x3fb8aa3b0f167823 */ /* 0x000fc80000000816 */
[----:B------:R-:W-:Y:S01]  /*1630*/  FFMA R22, R15, 1.925963033500011079e-08, R22 ;  /* 0x32a570600f167823 */ /* 0x000fe20000000016 */
[----:B------:R-:W-:-:S05]  /*1640*/  SHF.L.U32 R15, R12, 0x17, RZ ;  /* 0x000000170c0f7819 */ /* 0x000fca00000006ff */
[----:B------:R-:W1:Y:S01]  /*1650*/  MUFU.EX2 R22, R22 ;  /* 0x0000001600167308 */ /* 0x000e620000000800 */
[----:B0-----:R-:W-:-:S04]  /*1660*/  IMAD.WIDE.U32 R10, R13, 0x4, R4 ;  /* 0x000000040d0a7825 */ /* 0x001fc800078e0004 */
[----:B------:R-:W-:-:S04]  /*1670*/  IMAD.WIDE.U32 R12, R17, 0x4, R8 ;  /* 0x00000004110c7825 */ /* 0x000fc800078e0008 */
[----:B-1----:R-:W-:-:S05]  /*1680*/  FMUL R15, R15, R22 ;  /* 0x000000160f0f7220 */ /* 0x002fca0000400000 */
[----:B------:R0:W-:Y:S04]  /*1690*/  STG.E desc[UR8][R10.64], R15 ;  /* 0x0000000f0a007986 */ /* 0x0001e8000c101908 */
[----:B------:R-:W2:Y:S01]  /*16a0*/  LDG.E R13, desc[UR8][R12.64] ;  /* 0x000000080c0d7981 */ /* 0x000ea2000c1e1900 */
[----:B0-----:R-:W-:-:S04]  /*16b0*/  IMAD.WIDE.U32 R10, R17, 0x4, R4 ;  /* 0x00000004110a7825 */ /* 0x001fc800078e0004 */
[----:B--2---:R-:W-:-:S04]  /*16c0*/  FADD R19, R13, -R28 ;  /* 0x8000001c0d137221 */ /* 0x004fc80000000000 */
[----:B------:R-:W-:-:S04]  /*16d0*/  FFMA.SAT R21, R19, R14, 0.5 ;  /* 0x3f00000013157423 */ /* 0x000fc8000000200e */
[----:B------:R-:W-:-:S04]  /*16e0*/  FFMA.RM R21, R21, R16, 12582913 ;  /* 0x4b40000115157423 */ /* 0x000fc80000004010 */
[C---:B------:R-:W-:Y:S01]  /*16f0*/  FADD R22, R21.reuse, -12583039 ;  /* 0xcb40007f15167421 */ /* 0x040fe20000000000 */
[----:B------:R-:W-:-:S03]  /*1700*/  SHF.L.U32 R21, R21, 0x17, RZ ;  /* 0x0000001715157819 */ /* 0x000fc600000006ff */
[----:B------:R-:W-:-:S04]  /*1710*/  FFMA R22, R19, 1.4426950216293334961, -R22 ;  /* 0x3fb8aa3b13167823 */ /* 0x000fc80000000816 */
[----:B------:R-:W-:Y:S01]  /*1720*/  FFMA R22, R19, 1.925963033500011079e-08, R22 ;  /* 0x32a5706013167823 */ /* 0x000fe20000000016 */
[----:B------:R-:W-:-:S05]  /*1730*/  IADD3 R19, PT, PT, R17, R0, RZ ;  /* 0x0000000011137210 */ /* 0x000fca0007ffe0ff */
[----:B------:R-:W0:Y:S01]  /*1740*/  MUFU.EX2 R22, R22 ;  /* 0x0000001600167308 */ /* 0x000e220000000800 */
[----:B------:R-:W-:-:S04]  /*1750*/  IMAD.WIDE.U32 R12, R19, 0x4, R8 ;  /* 0x00000004130c7825 */ /* 0x000fc800078e0008 */
[----:B0-----:R-:W-:-:S05]  /*1760*/  FMUL R17, R21, R22 ;  /* 0x0000001615117220 */ /* 0x001fca0000400000 */
        /* <DEDUP_REMOVED lines=16> */
[----:B------:R-:W-:-:S04]  /*1870*/  IMAD.WIDE.U32 R4, R21, 0x4, R4 ;  /* 0x0000000415047825 */ /* 0x000fc800078e0004 */
[----:B------:R-:W-:Y:S01]  /*1880*/  FADD R20, R20, R15 ;  /* 0x0000000f14147221 */ /* 0x000fe20000000000 */
[----:B------:R-:W-:-:S03]  /*1890*/  IADD3 R6, PT, PT, R6, 0x4, RZ ;  /* 0x0000000406067810 */ /* 0x000fc60007ffe0ff */
[----:B------:R-:W-:-:S04]  /*18a0*/  FADD R20, R20, R17 ;  /* 0x0000001114147221 */ /* 0x000fc80000000000 */
[----:B------:R-:W-:Y:S01]  /*18b0*/  FADD R20, R20, R13 ;  /* 0x0000000d14147221 */ /* 0x000fe20000000000 */
        /* <DEDUP_REMOVED lines=10> */
[----:B------:R1:W-:Y:S06]  /*1960*/  STG.E desc[UR8][R4.64], R23 ;  /* 0x0000001704007986 */ /* 0x0003ec000c101908 */
.L_x_58:
[----:B------:R-:W-:Y:S05]  /*1970*/  @!P1 BRA `(.L_x_55) ;  /* 0x0000000000ec9947 */ /* 0x000fea0003800000 */
[----:B------:R-:W-:Y:S02]  /*1980*/  ISETP.NE.AND P0, PT, R18, 0x1, PT ;  /* 0x000000011200780c */ /* 0x000fe40003f05270 */
[----:B------:R-:W-:-:S04]  /*1990*/  LOP3.LUT R2, R2, 0x1, RZ, 0xc0, !PT ;  /* 0x0000000102027812 */ /* 0x000fc800078ec0ff */
[----:B------:R-:W-:-:S07]  /*19a0*/  ISETP.NE.U32.AND P1, PT, R2, 0x1, PT ;  /* 0x000000010200780c */ /* 0x000fce0003f25070 */
[----:B------:R-:W-:Y:S06]  /*19b0*/  @!P0 BRA `(.L_x_59) ;  /* 0x00000000008c8947 */ /* 0x000fec0003800000 */
[----:B-1----:R-:W1:Y:S01]  /*19c0*/  LDC.64 R4, c[0x0][0x380] ;  /* 0x0000e000ff047b82 */ /* 0x002e620000000a00 */
[----:B------:R-:W-:-:S04]  /*19d0*/  IMAD R17, R6, R0, R7 ;  /* 0x0000000006117224 */ /* 0x000fc800078e0207 */
[----:B-1----:R-:W-:-:S06]  /*19e0*/  IMAD.WIDE.U32 R10, R17, 0x4, R4 ;  /* 0x00000004110a7825 */ /* 0x002fcc00078e0004 */
[----:B------:R-:W2:Y:S01]  /*19f0*/  LDG.E R11, desc[UR8][R10.64] ;  /* 0x000000080a0b7981 */ /* 0x000ea2000c1e1900 */
[----:B------:R-:W-:Y:S01]  /*1a00*/  HFMA2 R2, -RZ, RZ, 0.96630859375, -0.0022525787353515625 ;  /* 0x3bbb989dff027431 */ /* 0x000fe200000001ff */
[----:B------:R-:W-:Y:S02]  /*1a10*/  MOV R12, 0x437c0000 ;  /* 0x437c0000000c7802 */ /* 0x000fe40000000f00 */
[----:B0-----:R-:W-:-:S05]  /*1a20*/  IADD3 R15, PT, PT, R17, R0, RZ ;  /* 0x00000000110f7210 */ /* 0x001fca0007ffe0ff */
[----:B------:R-:W-:-:S04]  /*1a30*/  IMAD.WIDE.U32 R4, R15, 0x4, R4 ;  /* 0x000000040f047825 */ /* 0x000fc800078e0004 */
        /* <DEDUP_REMOVED lines=10> */
[----:B-1----:R-:W-:-:S05]  /*1ae0*/  FMUL R13, R13, R16 ;  /* 0x000000100d0d7220 */ /* 0x002fca0000400000 */
[----:B------:R2:W-:Y:S04]  /*1af0*/  STG.E desc[UR8][R10.64], R13 ;  /* 0x0000000d0a007986 */ /* 0x0005e8000c101908 */
[----:B------:R-:W3:Y:S01]  /*1b00*/  LDG.E R5, desc[UR8][R4.64] ;  /* 0x0000000804057981 */ /* 0x000ee2000c1e1900 */
[----:B------:R-:W-:-:S04]  /*1b10*/  IMAD.WIDE.U32 R8, R15, 0x4, R8 ;  /* 0x000000040f087825 */ /* 0x000fc800078e0008 */
[----:B------:R-:W-:Y:S01]  /*1b20*/  FADD R20, R20, R13 ;  /* 0x0000000d14147221 */ /* 0x000fe20000000000 */
[----:B------:R-:W-:Y:S01]  /*1b30*/  IADD3 R6, PT, PT, R6, 0x2, RZ ;  /* 0x0000000206067810 */ /* 0x000fe20007ffe0ff */
[----:B---3--:R-:W-:-:S04]  /*1b40*/  FADD R17, R5, -R28 ;  /* 0x8000001c05117221 */ /* 0x008fc80000000000 */
        /* <DEDUP_REMOVED lines=10> */
.L_x_59:
[----:B------:R-:W-:Y:S05]  /*1bf0*/  @P1 BRA `(.L_x_55) ;  /* 0x00000000004c1947 */ /* 0x000fea0003800000 */
[----:B-1----:R-:W1:Y:S01]  /*1c00*/  LDC.64 R4, c[0x0][0x380] ;  /* 0x0000e000ff047b82 */ /* 0x002e620000000a00 */
[----:B--2---:R-:W-:-:S04]  /*1c10*/  IMAD R11, R6, R0, R7 ;  /* 0x00000000060b7224 */ /* 0x004fc800078e0207 */
[----:B-1----:R-:W-:-:S06]  /*1c20*/  IMAD.WIDE.U32 R4, R11, 0x4, R4 ;  /* 0x000000040b047825 */ /* 0x002fcc00078e0004 */
[----:B------:R-:W2:Y:S01]  /*1c30*/  LDG.E R5, desc[UR8][R4.64] ;  /* 0x0000000804057981 */ /* 0x000ea2000c1e1900 */
[----:B------:R-:W-:Y:S01]  /*1c40*/  HFMA2 R9, -RZ, RZ, 0.96630859375, -0.0022525787353515625 ;  /* 0x3bbb989dff097431 */ /* 0x000fe200000001ff */
[----:B------:R-:W-:Y:S01]  /*1c50*/  MOV R13, 0x437c0000 ;  /* 0x437c0000000d7802 */ /* 0x000fe20000000f00 */
[----:B--2---:R-:W-:-:S04]  /*1c60*/  FADD R28, R5, -R28 ;  /* 0x8000001c051c7221 */ /* 0x004fc80000000000 */
[----:B------:R-:W-:Y:S02]  /*1c70*/  FFMA.SAT R0, R28, R9, 0.5 ;  /* 0x3f0000001c007423 */ /* 0x000fe40000002009 */
[----:B------:R-:W1:Y:S02]  /*1c80*/  LDC.64 R8, c[0x0][0x388] ;  /* 0x0000e200ff087b82 */ /* 0x000e640000000a00 */
[----:B------:R-:W-:-:S04]  /*1c90*/  FFMA.RM R0, R0, R13, 12582913 ;  /* 0x4b40000100007423 */ /* 0x000fc8000000400d */
[C---:B------:R-:W-:Y:S01]  /*1ca0*/  FADD R13, R0.reuse, -12583039 ;  /* 0xcb40007f000d7421 */ /* 0x040fe20000000000 */
[----:B------:R-:W-:-:S03]  /*1cb0*/  SHF.L.U32 R0, R0, 0x17, RZ ;  /* 0x0000001700007819 */ /* 0x000fc600000006ff */
[----:B------:R-:W-:-:S04]  /*1cc0*/  FFMA R13, R28, 1.4426950216293334961, -R13 ;  /* 0x3fb8aa3b1c0d7823 */ /* 0x000fc8000000080d */
[----:B------:R-:W-:-:S06]  /*1cd0*/  FFMA R13, R28, 1.925963033500011079e-08, R13 ;  /* 0x32a570601c0d7823 */ /* 0x000fcc000000000d */
[----:B------:R-:W2:Y:S01]  /*1ce0*/  MUFU.EX2 R13, R13 ;  /* 0x0000000d000d7308 */ /* 0x000ea20000000800 */
[----:B-1----:R-:W-:-:S04]  /*1cf0*/  IMAD.WIDE.U32 R4, R11, 0x4, R8 ;  /* 0x000000040b047825 */ /* 0x002fc800078e0008 */
[----:B--2---:R-:W-:-:S04]  /*1d00*/  FMUL R9, R0, R13 ;  /* 0x0000000d00097220 */ /* 0x004fc80000400000 */
[----:B------:R-:W-:Y:S01]  /*1d10*/  FADD R20, R20, R9 ;  /* 0x0000000914147221 */ /* 0x000fe20000000000 */
[----:B------:R3:W-:Y:S06]  /*1d20*/  STG.E desc[UR8][R4.64], R9 ;  /* 0x0000000904007986 */ /* 0x0007ec000c101908 */
.L_x_55:
[----:B------:R-:W-:-:S04]  /*1d30*/  IADD3 R0, PT, PT, R20, 0x1800000, RZ ;  /* 0x0180000014007810 */ /* 0x000fc80007ffe0ff */
[----:B------:R-:W-:-:S04]  /*1d40*/  LOP3.LUT R0, R0, 0x7f800000, RZ, 0xc0, !PT ;  /* 0x7f80000000007812 */ /* 0x000fc800078ec0ff */
[----:B------:R-:W-:-:S13]  /*1d50*/  ISETP.GT.U32.AND P0, PT, R0, 0x1ffffff, PT ;  /* 0x01ffffff0000780c */ /* 0x000fda0003f04070 */
[----:B------:R-:W-:Y:S05]  /*1d60*/  @P0 BRA `(.L_x_60) ;  /* 0x0000000000100947 */ /* 0x000fea0003800000 */
[----:B------:R-:W-:Y:S02]  /*1d70*/  MOV R0, R20 ;  /* 0x0000001400007202 */ /* 0x000fe40000000f00 */
[----:B------:R-:W-:-:S07]  /*1d80*/  MOV R2, 0x1da0 ;  /* 0x00001da000027802 */ /* 0x000fce0000000f00 */
[----:B0123--:R-:W-:Y:S05]  /*1d90*/  CALL.REL.NOINC `($__internal_3_$__cuda_sm20_rcp_rn_f32_slowpath) ;  /* 0x0000000c00747944 */ /* 0x00ffea0003c00000 */
[----:B------:R-:W-:Y:S05]  /*1da0*/  BRA `(.L_x_61) ;  /* 0x0000000000107947 */ /* 0x000fea0003800000 */
.L_x_60:
[----:B-1-3--:R-:W1:Y:S02]  /*1db0*/  MUFU.RCP R5, R20 ;  /* 0x0000001400057308 */ /* 0x00ae640000001000 */
[----:B-1----:R-:W-:-:S04]  /*1dc0*/  FFMA R0, R5, R20, -1 ;  /* 0xbf80000005007423 */ /* 0x002fc80000000014 */
[----:B------:R-:W-:-:S04]  /*1dd0*/  FADD.FTZ R0, -R0, -RZ ;  /* 0x800000ff00007221 */ /* 0x000fc80000010100 */
[----:B------:R-:W-:-:S07]  /*1de0*/  FFMA R0, R5, R0, R5 ;  /* 0x0000000005007223 */ /* 0x000fce0000000005 */
.L_x_61:
[----:B------:R-:W-:Y:S05]  /*1df0*/  @!P3 EXIT ;  /* 0x000000000000b94d */ /* 0x000fea0003800000 */
[----:B------:R-:W1:Y:S01]  /*1e00*/  LDCU UR5, c[0x0][0x394] ;  /* 0x00007280ff0577ac */ /* 0x000e620008000800 */
[----:B------:R-:W-:Y:S01]  /*1e10*/  UMOV UR4, URZ ;  /* 0x000000ff00047c82 */ /* 0x000fe20008000000 */
[----:B-1----:R-:W-:Y:S02]  /*1e20*/  UISETP.GE.U32.AND UP0, UPT, UR5, 0x10, UPT ;  /* 0x000000100500788c */ /* 0x002fe4000bf06070 */
[----:B------:R-:W-:-:S06]  /*1e30*/  ULOP3.LUT UR10, UR5, 0xf, URZ, 0xc0, !UPT ;  /* 0x0000000f050a7892 */ /* 0x000fcc000f8ec0ff */
[----:B------:R-:W-:Y:S01]  /*1e40*/  ISETP.NE.AND P0, PT, RZ, UR10, PT ;  /* 0x0000000aff007c0c */ /* 0x000fe2000bf05270 */
[----:B------:R-:W-:-:S12]  /*1e50*/  BRA.U !UP0, `(.L_x_62) ;  /* 0x0000000508d87547 */ /* 0x000fd8000b800000 */
[----:B------:R-:W1:Y:S01]  /*1e60*/  LDC R2, c[0x0][0x398] ;  /* 0x0000e600ff027b82 */ /* 0x000e620000000800 */
[C---:B--2---:R-:W-:Y:S01]  /*1e70*/  IADD3 R9, PT, PT, R3.reuse, 0x2, RZ ;  /* 0x0000000203097810 */ /* 0x044fe20007ffe0ff */
[----:B------:R-:W-:Y:S01]  /*1e80*/  ULOP3.LUT UR4, UR5, 0xfffffff0, URZ, 0xc0, !UPT ;  /* 0xfffffff005047892 */ /* 0x000fe2000f8ec0ff */
[C---:B------:R-:W-:Y:S02]  /*1e90*/  IADD3 R11, PT, PT, R3.reuse, 0x3, RZ ;  /* 0x00000003030b7810 */ /* 0x040fe40007ffe0ff */
[C---:B------:R-:W-:Y:S01]  /*1ea0*/  IADD3 R13, PT, PT, R3.reuse, 0x4, RZ ;  /* 0x00000004030d7810 */ /* 0x040fe20007ffe0ff */
[----:B------:R-:W-:Y:S01]  /*1eb0*/  UIADD3 UR6, UPT, UPT, -UR4, URZ, URZ ;  /* 0x000000ff04067290 */ /* 0x000fe2000fffe1ff */
[C---:B0-----:R-:W-:Y:S02]  /*1ec0*/  IADD3 R15, PT, PT, R3.reuse, 0x5, RZ ;  /* 0x00000005030f7810 */ /* 0x041fe40007ffe0ff */
[C---:B------:R-:W-:Y:S02]  /*1ed0*/  IADD3 R17, PT, PT, R3.reuse, 0x6, RZ ;  /* 0x0000000603117810 */ /* 0x040fe40007ffe0ff */
[----:B------:R-:W-:-:S02]  /*1ee0*/  IADD3 R19, PT, PT, R3, 0x7, RZ ;  /* 0x0000000703137810 */ /* 0x000fc40007ffe0ff */
[C---:B------:R-:W-:Y:S02]  /*1ef0*/  IADD3 R21, PT, PT, R3.reuse, 0x8, RZ ;  /* 0x0000000803157810 */ /* 0x040fe40007ffe0ff */
[C---:B------:R-:W-:Y:S02]  /*1f00*/  IADD3 R29, PT, PT, R3.reuse, 0x9, RZ ;  /* 0x00000009031d7810 */ /* 0x040fe40007ffe0ff */
[C---:B------:R-:W-:Y:S02]  /*1f10*/  IADD3 R4, PT, PT, R3.reuse, 0xa, RZ ;  /* 0x0000000a03047810 */ /* 0x040fe40007ffe0ff */
[C---:B------:R-:W-:Y:S02]  /*1f20*/  IADD3 R6, PT, PT, R3.reuse, 0xb, RZ ;  /* 0x0000000b03067810 */ /* 0x040fe40007ffe0ff */
[C---:B------:R-:W-:Y:S02]  /*1f30*/  IADD3 R5, PT, PT, R3.reuse, 0xf, RZ ;  /* 0x0000000f03057810 */ /* 0x040fe40007ffe0ff */
[----:B------:R-:W-:Y:S01]  /*1f40*/  IADD3 R27, PT, PT, R3, 0xc, RZ ;  /* 0x0000000c031b7810 */ /* 0x000fe20007ffe0ff */
[-C--:B-1----:R-:W-:Y:S01]  /*1f50*/  IMAD R14, R9, R2.reuse, UR7 ;  /* 0x00000007090e7e24 */ /* 0x082fe2000f8e0202 */
[----:B------:R-:W-:Y:S01]  /*1f60*/  IADD3 R25, PT, PT, R3, 0xd, RZ ;  /* 0x0000000d03197810 */ /* 0x000fe20007ffe0ff */
[-C--:B------:R-:W-:Y:S01]  /*1f70*/  IMAD R9, R11, R2.reuse, UR7 ;  /* 0x000000070b097e24 */ /* 0x080fe2000f8e0202 */
[----:B------:R-:W-:Y:S01]  /*1f80*/  IADD3 R23, PT, PT, R3, 0xe, RZ ;  /* 0x0000000e03177810 */ /* 0x000fe20007ffe0ff */
[-C--:B------:R-:W-:Y:S01]  /*1f90*/  IMAD R11, R13, R2.reuse, UR7 ;  /* 0x000000070d0b7e24 */ /* 0x080fe2000f8e0202 */
[----:B------:R-:W-:Y:S01]  /*1fa0*/  MOV R16, R7 ;  /* 0x0000000700107202 */ /* 0x000fe20000000f00 */
[----:B------:R-:W-:-:S02]  /*1fb0*/  IMAD R13, R15, R2, UR7 ;  /* 0x000000070f0d7e24 */ /* 0x000fc4000f8e0202 */
[-C--:B------:R-:W-:Y:S02]  /*1fc0*/  IMAD R15, R17, R2.reuse, UR7 ;  /* 0x00000007110f7e24 */ /* 0x080fe4000f8e0202 */
[-C--:B------:R-:W-:Y:S02]  /*1fd0*/  IMAD R17, R19, R2.reuse, UR7 ;  /* 0x0000000713117e24 */ /* 0x080fe4000f8e0202 */
[-C--:B------:R-:W-:Y:S02]  /*1fe0*/  IMAD R18, R3, R2.reuse, R2 ;  /* 0x0000000203127224 */ /* 0x080fe400078e0202 */
[-C--:B------:R-:W-:Y:S02]  /*1ff0*/  IMAD R19, R21, R2.reuse, UR7 ;  /* 0x0000000715137e24 */ /* 0x080fe4000f8e0202 */
[-C--:B------:R-:W-:Y:S02]  /*2000*/  IMAD R21, R29, R2.reuse, UR7 ;  /* 0x000000071d157e24 */ /* 0x080fe4000f8e0202 */
[----:B------:R-:W-:-:S02]  /*2010*/  IMAD R29, R4, R2, UR7 ;  /* 0x00000007041d7e24 */ /* 0x000fc4000f8e0202 */
[-C--:B------:R-:W-:Y:S02]  /*2020*/  IMAD R4, R6, R2.reuse, UR7 ;  /* 0x0000000706047e24 */ /* 0x080fe4000f8e0202 */
[-C--:B------:R-:W-:Y:S01]  /*2030*/  IMAD R12, R5, R2.reuse, UR7 ;  /* 0x00000007050c7e24 */ /* 0x080fe2000f8e0202 */
[----:B------:R-:W-:Y:S01]  /*2040*/  IADD3 R5, PT, PT, R18, UR7, RZ ;  /* 0x0000000712057c10 */ /* 0x000fe2000fffe0ff */
[-C--:B------:R-:W-:Y:S02]  /*2050*/  IMAD R6, R27, R2.reuse, UR7 ;  /* 0x000000071b067e24 */ /* 0x080fe4000f8e0202 */
[-C--:B------:R-:W-:Y:S02]  /*2060*/  IMAD R8, R25, R2.reuse, UR7 ;  /* 0x0000000719087e24 */ /* 0x080fe4000f8e0202 */
[----:B------:R-:W-:-:S07]  /*2070*/  IMAD R10, R23, R2, UR7 ;  /* 0x00000007170a7e24 */ /* 0x000fce000f8e0202 */
.L_x_63:
[----:B-1----:R-:W0:Y:S02]  /*2080*/  LDC.64 R22, c[0x0][0x388] ;  /* 0x0000e200ff167b82 */ /* 0x002e240000000a00 */
[----:B0-----:R-:W-:-:S05]  /*2090*/  IMAD.WIDE.U32 R24, R16, 0x4, R22 ;  /* 0x0000000410187825 */ /* 0x001fca00078e0016 */
[----:B------:R-:W2:Y:S02]  /*20a0*/  LDG.E R27, desc[UR8][R24.64] ;  /* 0x00000008181b7981 */ /* 0x000ea4000c1e1900 */
[----:B--2---:R-:W-:Y:S01]  /*20b0*/  FMUL R18, R27, R0 ;  /* 0x000000001b127220 */ /* 0x004fe20000400000 */
[----:B------:R-:W-:-:S04]  /*20c0*/  IMAD.WIDE.U32 R26, R5, 0x4, R22 ;  /* 0x00000004051a7825 */ /* 0x000fc800078e0016 */
[----:B------:R0:W-:Y:S04]  /*20d0*/  STG.E desc[UR8][R24.64], R18 ;  /* 0x0000001218007986 */ /* 0x0001e8000c101908 */
[----:B------:R-:W2:Y:S01]  /*20e0*/  LDG.E R20, desc[UR8][R26.64] ;  /* 0x000000081a147981 */ /* 0x000ea2000c1e1900 */
[----:B0-----:R-:W-:-:S04]  /*20f0*/  IMAD.WIDE.U32 R24, R14, 0x4, R22 ;  /* 0x000000040e187825 */ /* 0x001fc800078e0016 */
[----:B--2---:R-:W-:-:S05]  /*2100*/  FMUL R20, R20, R0 ;  /* 0x0000000014147220 */ /* 0x004fca0000400000 */
        /* <DEDUP_REMOVED lines=9> */
[----:B0-----:R-:W2:Y:S01]  /*21a0*/  LDG.E R18, desc[UR8][R24.64] ;  /* 0x0000000818127981 */ /* 0x001ea2000c1e1900 */
[----:B------:R-:W-:-:S04]  /*21b0*/  IMAD.WIDE.U32 R26, R13, 0x4, R22 ;  /* 0x000000040d1a7825 */ /* 0x000fc800078e0016 */
        /* <DEDUP_REMOVED lines=39> */
[----:B------:R-:W-:-:S04]  /*2430*/  IMAD.WIDE.U32 R22, R12, 0x4, R22 ;  /* 0x000000040c167825 */ /* 0x000fc800078e0016 */
[----:B--2---:R-:W-:-:S05]  /*2440*/  FMUL R28, R18, R0 ;  /* 0x00000000121c7220 */ /* 0x004fca0000400000 */
[----:B------:R1:W-:Y:S04]  /*2450*/  STG.E desc[UR8][R24.64], R28 ;  /* 0x0000001c18007986 */ /* 0x0003e8000c101908 */
[----:B------:R-:W2:Y:S01]  /*2460*/  LDG.E R18, desc[UR8][R22.64] ;  /* 0x0000000816127981 */ /* 0x000ea2000c1e1900 */
[----:B------:R-:W-:Y:S01]  /*2470*/  UIADD3 UR6, UPT, UPT, UR6, 0x10, URZ ;  /* 0x0000001006067890 */ /* 0x000fe2000fffe0ff */
[C---:B------:R-:W-:Y:S02]  /*2480*/  LEA R16, R2.reuse, R16, 0x4 ;  /* 0x0000001002107211 */ /* 0x040fe400078e20ff */
[C---:B------:R-:W-:Y:S01]  /*2490*/  LEA R5, R2.reuse, R5, 0x4 ;  /* 0x0000000502057211 */ /* 0x040fe200078e20ff */
[----:B------:R-:W-:Y:S01]  /*24a0*/  UISETP.NE.AND UP0, UPT, UR6, URZ, UPT ;  /* 0x000000ff0600728c */ /* 0x000fe2000bf05270 */
        /* <DEDUP_REMOVED lines=13> */
[----:B------:R-:W-:Y:S01]  /*2580*/  LEA R12, R2, R12, 0x4 ;  /* 0x0000000c020c7211 */ /* 0x000fe200078e20ff */
[----:B--2---:R-:W-:-:S05]  /*2590*/  FMUL R18, R18, R0 ;  /* 0x0000000012127220 */ /* 0x004fca0000400000 */
[----:B------:R1:W-:Y:S01]  /*25a0*/  STG.E desc[UR8][R22.64], R18 ;  /* 0x0000001216007986 */ /* 0x0003e2000c101908 */
[----:B------:R-:W-:Y:S05]  /*25b0*/  BRA.U UP0, `(.L_x_63) ;  /* 0xfffffff900b07547 */ /* 0x000fea000b83ffff */
.L_x_62:
[----:B------:R-:W-:Y:S05]  /*25c0*/  @!P0 EXIT ;  /* 0x000000000000894d */ /* 0x000fea0003800000 */
[----:B------:R-:W-:Y:S02]  /*25d0*/  UISETP.GE.U32.AND UP0, UPT, UR10, 0x8, UPT ;  /* 0x000000080a00788c */ /* 0x000fe4000bf06070 */
[----:B------:R-:W-:-:S06]  /*25e0*/  ULOP3.LUT UR6, UR5, 0x7, URZ, 0xc0, !UPT ;  /* 0x0000000705067892 */ /* 0x000fcc000f8ec0ff */
[----:B------:R-:W-:Y:S01]  /*25f0*/  ISETP.NE.AND P0, PT, RZ, UR6, PT ;  /* 0x00000006ff007c0c */ /* 0x000fe2000bf05270 */
[----:B------:R-:W-:-:S12]  /*2600*/  BRA.U !UP0, `(.L_x_64) ;  /* 0x0000000108ac7547 */ /* 0x000fd8000b800000 */
[----:B------:R-:W2:Y:S08]  /*2610*/  LDC R2, c[0x0][0x398] ;  /* 0x0000e600ff027b82 */ /* 0x000eb00000000800 */
[----:B------:R-:W3:Y:S01]  /*2620*/  LDC.64 R4, c[0x0][0x388] ;  /* 0x0000e200ff047b82 */ /* 0x000ee20000000a00 */
[----:B--2---:R-:W-:-:S04]  /*2630*/  IMAD R11, R2, UR4, R7 ;  /* 0x00000004020b7c24 */ /* 0x004fc8000f8e0207 */
[----:B---3--:R-:W-:-:S05]  /*2640*/  IMAD.WIDE.U32 R8, R11, 0x4, R4 ;  /* 0x000000040b087825 */ /* 0x008fca00078e0004 */
[----:B------:R-:W2:Y:S01]  /*2650*/  LDG.E R13, desc[UR8][R8.64] ;  /* 0x00000008080d7981 */ /* 0x000ea2000c1e1900 */
[----:B0-----:R-:W-:-:S05]  /*2660*/  IADD3 R15, PT, PT, R11, R2, RZ ;  /* 0x000000020b0f7210 */ /* 0x001fca0007ffe0ff */
[----:B------:R-:W-:-:S04]  /*2670*/  IMAD.WIDE.U32 R10, R15, 0x4, R4 ;  /* 0x000000040f0a7825 */ /* 0x000fc800078e0004 */
[----:B--2---:R-:W-:-:S05]  /*2680*/  FMUL R17, R13, R0 ;  /* 0x000000000d117220 */ /* 0x004fca0000400000 */
[----:B------:R0:W-:Y:S04]  /*2690*/  STG.E desc[UR8][R8.64], R17 ;  /* 0x0000001108007986 */ /* 0x0001e8000c101908 */
[----:B------:R-:W2:Y:S01]  /*26a0*/  LDG.E R13, desc[UR8][R10.64] ;  /* 0x000000080a0d7981 */ /* 0x000ea2000c1e1900 */
[----:B------:R-:W-:Y:S01]  /*26b0*/  IADD3 R15, PT, PT, R15, R2, RZ ;  /* 0x000000020f0f7210 */ /* 0x000fe20007ffe0ff */
[----:B--2---:R-:W-:-:S04]  /*26c0*/  FMUL R19, R13, R0 ;  /* 0x000000000d137220 */ /* 0x004fc80000400000 */
[C---:B------:R-:W-:Y:S01]  /*26d0*/  IMAD.WIDE.U32 R12, R15.reuse, 0x4, R4 ;  /* 0x000000040f0c7825 */ /* 0x040fe200078e0004 */
[----:B------:R2:W-:Y:S04]  /*26e0*/  STG.E desc[UR8][R10.64], R19 ;  /* 0x000000130a007986 */ /* 0x0005e8000c101908 */
[----:B------:R-:W3:Y:S01]  /*26f0*/  LDG.E R21, desc[UR8][R12.64] ;  /* 0x000000080c157981 */ /* 0x000ee2000c1e1900 */
[----:B-1----:R-:W-:-:S05]  /*2700*/  IADD3 R23, PT, PT, R15, R2, RZ ;  /* 0x000000020f177210 */ /* 0x002fca0007ffe0ff */
[----:B------:R-:W-:-:S04]  /*2710*/  IMAD.WIDE.U32 R14, R23, 0x4, R4 ;  /* 0x00000004170e7825 */ /* 0x000fc800078e0004 */
[----:B---3--:R-:W-:-:S05]  /*2720*/  FMUL R21, R21, R0 ;  /* 0x0000000015157220 */ /* 0x008fca0000400000 */
[----:B------:R1:W-:Y:S04]  /*2730*/  STG.E desc[UR8][R12.64], R21 ;  /* 0x000000150c007986 */ /* 0x0003e8000c101908 */
[----:B0-----:R-:W3:Y:S01]  /*2740*/  LDG.E R9, desc[UR8][R14.64] ;  /* 0x000000080e097981 */ /* 0x001ee2000c1e1900 */
[----:B------:R-:W-:Y:S01]  /*2750*/  IADD3 R23, PT, PT, R23, R2, RZ ;  /* 0x0000000217177210 */ /* 0x000fe20007ffe0ff */
[----:B---3--:R-:W-:-:S04]  /*2760*/  FMUL R17, R9, R0 ;  /* 0x0000000009117220 */ /* 0x008fc80000400000 */
[C---:B------:R-:W-:Y:S01]  /*2770*/  IMAD.WIDE.U32 R8, R23.reuse, 0x4, R4 ;  /* 0x0000000417087825 */ /* 0x040fe200078e0004 */
[----:B------:R0:W-:Y:S04]  /*2780*/  STG.E desc[UR8][R14.64], R17 ;  /* 0x000000110e007986 */ /* 0x0001e8000c101908 */
[----:B--2---:R-:W2:Y:S01]  /*2790*/  LDG.E R11, desc[UR8][R8.64] ;  /* 0x00000008080b7981 */ /* 0x004ea2000c1e1900 */
[----:B------:R-:W-:Y:S01]  /*27a0*/  IADD3 R23, PT, PT, R23, R2, RZ ;  /* 0x0000000217177210 */ /* 0x000fe20007ffe0ff */
[----:B--2---:R-:W-:-:S04]  /*27b0*/  FMUL R19, R11, R0 ;  /* 0x000000000b137220 */ /* 0x004fc80000400000 */
[C---:B------:R-:W-:Y:S01]  /*27c0*/  IMAD.WIDE.U32 R10, R23.reuse, 0x4, R4 ;  /* 0x00000004170a7825 */ /* 0x040fe200078e0004 */
[----:B------:R2:W-:Y:S04]  /*27d0*/  STG.E desc[UR8][R8.64], R19 ;  /* 0x0000001308007986 */ /* 0x0005e8000c101908 */
[----:B-1----:R-:W3:Y:S01]  /*27e0*/  LDG.E R13, desc[UR8][R10.64] ;  /* 0x000000080a0d7981 */ /* 0x002ee2000c1e1900 */
[----:B------:R-:W-:Y:S01]  /*27f0*/  IADD3 R23, PT, PT, R23, R2, RZ ;  /* 0x0000000217177210 */ /* 0x000fe20007ffe0ff */
[----:B---3--:R-:W-:-:S04]  /*2800*/  FMUL R21, R13, R0 ;  /* 0x000000000d157220 */ /* 0x008fc80000400000 */
[C---:B------:R-:W-:Y:S01]  /*2810*/  IMAD.WIDE.U32 R12, R23.reuse, 0x4, R4 ;  /* 0x00000004170c7825 */ /* 0x040fe200078e0004 */
[----:B------:R3:W-:Y:S04]  /*2820*/  STG.E desc[UR8][R10.64], R21 ;  /* 0x000000150a007986 */ /* 0x0007e8000c101908 */
[----:B0-----:R-:W4:Y:S01]  /*2830*/  LDG.E R15, desc[UR8][R12.64] ;  /* 0x000000080c0f7981 */ /* 0x001f22000c1e1900 */
[----:B------:R-:W-:-:S05]  /*2840*/  IADD3 R23, PT, PT, R23, R2, RZ ;  /* 0x0000000217177210 */ /* 0x000fca0007ffe0ff */
[----:B------:R-:W-:-:S04]  /*2850*/  IMAD.WIDE.U32 R4, R23, 0x4, R4 ;  /* 0x0000000417047825 */ /* 0x000fc800078e0004 */
[----:B----4-:R-:W-:-:S05]  /*2860*/  FMUL R15, R15, R0 ;  /* 0x000000000f0f7220 */ /* 0x010fca0000400000 */
[----:B------:R3:W-:Y:S04]  /*2870*/  STG.E desc[UR8][R12.64], R15 ;  /* 0x0000000f0c007986 */ /* 0x0007e8000c101908 */
[----:B--2---:R-:W2:Y:S01]  /*2880*/  LDG.E R9, desc[UR8][R4.64] ;  /* 0x0000000804097981 */ /* 0x004ea2000c1e1900 */
[----:B------:R-:W-:Y:S01]  /*2890*/  UIADD3 UR4, UPT, UPT, UR4, 0x8, URZ ;  /* 0x0000000804047890 */ /* 0x000fe2000fffe0ff */
[----:B--2---:R-:W-:-:S05]  /*28a0*/  FMUL R9, R9, R0 ;  /* 0x0000000009097220 */ /* 0x004fca0000400000 */
[----:B------:R3:W-:Y:S06]  /*28b0*/  STG.E desc[UR8][R4.64], R9 ;  /* 0x0000000904007986 */ /* 0x0007ec000c101908 */
.L_x_64:
[----:B------:R-:W-:Y:S05]  /*28c0*/  @!P0 EXIT ;  /* 0x000000000000894d */ /* 0x000fea0003800000 */
[----:B------:R-:W-:Y:S02]  /*28d0*/  UISETP.GE.U32.AND UP0, UPT, UR6, 0x4, UPT ;  /* 0x000000040600788c */ /* 0x000fe4000bf06070 */
[----:B------:R-:W-:-:S06]  /*28e0*/  ULOP3.LUT UR5, UR5, 0x3, URZ, 0xc0, !UPT ;  /* 0x0000000305057892 */ /* 0x000fcc000f8ec0ff */
[----:B------:R-:W-:Y:S01]  /*28f0*/  ISETP.NE.AND P0, PT, RZ, UR5, PT ;  /* 0x00000005ff007c0c */ /* 0x000fe2000bf05270 */
[----:B------:R-:W-:-:S12]  /*2900*/  BRA.U !UP0, `(.L_x_65) ;  /* 0x00000001085c7547 */ /* 0x000fd8000b800000 */
[----:B------:R-:W2:Y:S08]  /*2910*/  LDC R2, c[0x0][0x398] ;  /* 0x0000e600ff027b82 */ /* 0x000eb00000000800 */
[----:B---3--:R-:W3:Y:S01]  /*2920*/  LDC.64 R4, c[0x0][0x388] ;  /* 0x0000e200ff047b82 */ /* 0x008ee20000000a00 */
[----:B--2---:R-:W-:-:S04]  /*2930*/  IMAD R11, R2, UR4, R7 ;  /* 0x00000004020b7c24 */ /* 0x004fc8000f8e0207 */
[----:B---3--:R-:W-:-:S05]  /*2940*/  IMAD.WIDE.U32 R6, R11, 0x4, R4 ;  /* 0x000000040b067825 */ /* 0x008fca00078e0004 */
[----:B------:R-:W2:Y:S01]  /*2950*/  LDG.E R9, desc[UR8][R6.64] ;  /* 0x0000000806097981 */ /* 0x000ea2000c1e1900 */
[----:B0-----:R-:W-:Y:S01]  /*2960*/  IADD3 R15, PT, PT, R11, R2, RZ ;  /* 0x000000020b0f7210 */ /* 0x001fe20007ffe0ff */
[----:B--2---:R-:W-:-:S04]  /*2970*/  FMUL R13, R9, R0 ;  /* 0x00000000090d7220 */ /* 0x004fc80000400000 */
[C---:B------:R-:W-:Y:S01]  /*2980*/  IMAD.WIDE.U32 R8, R15.reuse, 0x4, R4 ;  /* 0x000000040f087825 */ /* 0x040fe200078e0004 */
[----:B------:R0:W-:Y:S04]  /*2990*/  STG.E desc[UR8][R6.64], R13 ;  /* 0x0000000d06007986 */ /* 0x0001e8000c101908 */
[----:B------:R-:W2:Y:S01]  /*29a0*/  LDG.E R11, desc[UR8][R8.64] ;  /* 0x00000008080b7981 */ /* 0x000ea2000c1e1900 */
[----:B------:R-:W-:Y:S01]  /*29b0*/  IADD3 R19, PT, PT, R15, R2, RZ ;  /* 0x000000020f137210 */ /* 0x000fe20007ffe0ff */
[----:B--2---:R-:W-:-:S04]  /*29c0*/  FMUL R15, R11, R0 ;  /* 0x000000000b0f7220 */ /* 0x004fc80000400000 */
[C---:B------:R-:W-:Y:S01]  /*29d0*/  IMAD.WIDE.U32 R10, R19.reuse, 0x4, R4 ;  /* 0x00000004130a7825 */ /* 0x040fe200078e0004 */
[----:B------:R4:W-:Y:S04]  /*29e0*/  STG.E desc[UR8][R8.64], R15 ;  /* 0x0000000f08007986 */ /* 0x0009e8000c101908 */
[----:B------:R-:W2:Y:S01]  /*29f0*/  LDG.E R17, desc[UR8][R10.64] ;  /* 0x000000080a117981 */ /* 0x000ea2000c1e1900 */
[----:B------:R-:W-:-:S05]  /*2a00*/  IADD3 R19, PT, PT, R19, R2, RZ ;  /* 0x0000000213137210 */ /* 0x000fca0007ffe0ff */
[----:B------:R-:W-:-:S04]  /*2a10*/  IMAD.WIDE.U32 R4, R19, 0x4, R4 ;  /* 0x0000000413047825 */ /* 0x000fc800078e0004 */
[----:B--2---:R-:W-:-:S05]  /*2a20*/  FMUL R17, R17, R0 ;  /* 0x0000000011117220 */ /* 0x004fca0000400000 */
[----:B------:R4:W-:Y:S04]  /*2a30*/  STG.E desc[UR8][R10.64], R17 ;  /* 0x000000110a007986 */ /* 0x0009e8000c101908 */
[----:B0-----:R-:W2:Y:S01]  /*2a40*/  LDG.E R7, desc[UR8][R4.64] ;  /* 0x0000000804077981 */ /* 0x001ea2000c1e1900 */
[----:B------:R-:W-:Y:S01]  /*2a50*/  UIADD3 UR4, UPT, UPT, UR4, 0x4, URZ ;  /* 0x0000000404047890 */ /* 0x000fe2000fffe0ff */
[----:B--2---:R-:W-:-:S05]  /*2a60*/  FMUL R7, R7, R0 ;  /* 0x0000000007077220 */ /* 0x004fca0000400000 */
[----:B------:R4:W-:Y:S06]  /*2a70*/  STG.E desc[UR8][R4.64], R7 ;  /* 0x0000000704007986 */ /* 0x0009ec000c101908 */
.L_x_65:
[----:B------:R-:W-:Y:S05]  /*2a80*/  @!P0 EXIT ;  /* 0x000000000000894d */ /* 0x000fea0003800000 */
[----:B------:R-:W5:Y:S01]  /*2a90*/  LDC R6, c[0x0][0x398] ;  /* 0x0000e600ff067b82 */ /* 0x000f620000000800 */
[----:B------:R-:W-:Y:S01]  /*2aa0*/  IADD3 R3, PT, PT, R3, UR4, RZ ;  /* 0x0000000403037c10 */ /* 0x000fe2000fffe0ff */
[----:B------:R-:W-:-:S06]  /*2ab0*/  UIADD3 UR4, UPT, UPT, -UR5, URZ, URZ ;  /* 0x000000ff05047290 */ /* 0x000fcc000fffe1ff */
[----:B---34-:R-:W3:Y:S01]  /*2ac0*/  LDC.64 R4, c[0x0][0x388] ;  /* 0x0000e200ff047b82 */ /* 0x018ee20000000a00 */
[----:B-----5:R-:W-:-:S07]  /*2ad0*/  IMAD R7, R3, R6, UR7 ;  /* 0x0000000703077e24 */ /* 0x020fce000f8e0206 */
.L_x_66:
[----:B---34-:R-:W-:-:S05]  /*2ae0*/  IMAD.WIDE.U32 R2, R7, 0x4, R4 ;  /* 0x0000000407027825 */ /* 0x018fca00078e0004 */
[----:B--2---:R-:W2:Y:S01]  /*2af0*/  LDG.E R9, desc[UR8][R2.64] ;  /* 0x0000000802097981 */ /* 0x004ea2000c1e1900 */
[----:B------:R-:W-:Y:S01]  /*2b00*/  UIADD3 UR4, UPT, UPT, UR4, 0x1, URZ ;  /* 0x0000000104047890 */ /* 0x000fe2000fffe0ff */
[----:B------:R-:W-:-:S03]  /*2b10*/  IADD3 R7, PT, PT, R7, R6, RZ ;  /* 0x0000000607077210 */ /* 0x000fc60007ffe0ff */
[----:B------:R-:W-:Y:S01]  /*2b20*/  UISETP.NE.AND UP0, UPT, UR4, URZ, UPT ;  /* 0x000000ff0400728c */ /* 0x000fe2000bf05270 */
[----:B--2---:R-:W-:-:S05]  /*2b30*/  FMUL R9, R9, R0 ;  /* 0x0000000009097220 */ /* 0x004fca0000400000 */
[----:B------:R4:W-:Y:S03]  /*2b40*/  STG.E desc[UR8][R2.64], R9 ;  /* 0x0000000902007986 */ /* 0x0009e6000c101908 */
[----:B------:R-:W-:Y:S05]  /*2b50*/  BRA.U UP0, `(.L_x_66) ;  /* 0xfffffffd00e07547 */ /* 0x000fea000b83ffff */
[----:B------:R-:W-:Y:S05]  /*2b60*/  EXIT ;  /* 0x000000000000794d */ /* 0x000fea0003800000 */
        .weak           $__internal_3_$__cuda_sm20_rcp_rn_f32_slowpath
        .type           $__internal_3_$__cuda_sm20_rcp_rn_f32_slowpath,@function
        .size           $__internal_3_$__cuda_sm20_rcp_rn_f32_slowpath,(.L_x_99 - $__internal_3_$__cuda_sm20_rcp_rn_f32_slowpath)
$__internal_3_$__cuda_sm20_rcp_rn_f32_slowpath:
[----:B------:R-:W-:-:S04]  /*2b70*/  SHF.L.U32 R4, R0, 0x1, RZ ;  /* 0x0000000100047819 */ /* 0x000fc800000006ff */
[----:B------:R-:W-:-:S04]  /*2b80*/  SHF.R.U32.HI R11, RZ, 0x18, R4 ;  /* 0x00000018ff0b7819 */ /* 0x000fc80000011604 */
[----:B------:R-:W-:-:S13]  /*2b90*/  ISETP.NE.U32.AND P0, PT, R11, RZ, PT ;  /* 0x000000ff0b00720c */ /* 0x000fda0003f05070 */
[----:B------:R-:W-:Y:S05]  /*2ba0*/  @P0 BRA `(.L_x_67) ;  /* 0x00000000002c0947 */ /* 0x000fea0003800000 */
[----:B------:R-:W-:-:S04]  /*2bb0*/  SHF.L.U32 R4, R0, 0x1, RZ ;  /* 0x0000000100047819 */ /* 0x000fc800000006ff */
[----:B------:R-:W-:-:S13]  /*2bc0*/  ISETP.NE.AND P0, PT, R4, RZ, PT ;  /* 0x000000ff0400720c */ /* 0x000fda0003f05270 */
[----:B------:R2:W3:Y:S01]  /*2bd0*/  @!P0 MUFU.RCP R4, R0 ;  /* 0x0000000000048308 */ /* 0x0004e20000001000 */
[----:B------:R-:W-:Y:S05]  /*2be0*/  @!P0 BRA `(.L_x_68) ;  /* 0x0000000000a48947 */ /* 0x000fea0003800000 */
[----:B------:R-:W-:-:S04]  /*2bf0*/  FFMA R5, R0, 1.84467440737095516160e+19, RZ ;  /* 0x5f80000000057823 */ /* 0x000fc800000000ff */
[----:B--2---:R-:W3:Y:S02]  /*2c00*/  MUFU.RCP R0, R5 ;  /* 0x0000000500007308 */ /* 0x004ee40000001000 */
[----:B---3--:R-:W-:-:S04]  /*2c10*/  FFMA R4, R5, R0, -1 ;  /* 0xbf80000005047423 */ /* 0x008fc80000000000 */
[----:B------:R-:W-:-:S04]  /*2c20*/  FADD.FTZ R9, -R4, -RZ ;  /* 0x800000ff04097221 */ /* 0x000fc80000010100 */
[----:B------:R-:W-:-:S04]  /*2c30*/  FFMA R0, R0, R9, R0 ;  /* 0x0000000900007223 */ /* 0x000fc80000000000 */
[----:B------:R-:W-:Y:S01]  /*2c40*/  FFMA R4, R0, 1.84467440737095516160e+19, RZ ;  /* 0x5f80000000047823 */ /* 0x000fe200000000ff */
[----:B------:R-:W-:Y:S06]  /*2c50*/  BRA `(.L_x_68) ;  /* 0x0000000000887947 */ /* 0x000fec0003800000 */
.L_x_67:
[----:B------:R-:W-:-:S04]  /*2c60*/  IADD3 R13, PT, PT, R11, -0xfd, RZ ;  /* 0xffffff030b0d7810 */ /* 0x000fc80007ffe0ff */
[----:B------:R-:W-:-:S13]  /*2c70*/  ISETP.GT.U32.AND P0, PT, R13, 0x1, PT ;  /* 0x000000010d00780c */ /* 0x000fda0003f04070 */
[----:B------:R-:W-:Y:S05]  /*2c80*/  @P0 BRA `(.L_x_69) ;  /* 0x0000000000780947 */ /* 0x000fea0003800000 */
[----:B------:R-:W-:Y:S01]  /*2c90*/  LOP3.LUT R4, R0, 0x7fffff, RZ, 0xc0, !PT ;  /* 0x007fffff00047812 */ /* 0x000fe200078ec0ff */
[----:B------:R-:W-:-:S03]  /*2ca0*/  HFMA2 R10, -RZ, RZ, 0, 1.78813934326171875e-07 ;  /* 0x00000003ff0a7431 */ /* 0x000fc600000001ff */
[----:B------:R-:W-:-:S04]  /*2cb0*/  LOP3.LUT R4, R4, 0x3f800000, RZ, 0xfc, !PT ;  /* 0x3f80000004047812 */ /* 0x000fc800078efcff */
[----:B------:R-:W0:Y:S01]  /*2cc0*/  MUFU.RCP R5, R4 ;  /* 0x0000000400057308 */ /* 0x000e220000001000 */
[----:B------:R-:W-:Y:S01]  /*2cd0*/  SHF.L.U32 R10, R10, R13, RZ ;  /* 0x0000000d0a0a7219 */ /* 0x000fe200000006ff */
[----:B0-----:R-:W-:-:S04]  /*2ce0*/  FFMA R6, R4, R5, -1 ;  /* 0xbf80000004067423 */ /* 0x001fc80000000005 */
[----:B------:R-:W-:-:S04]  /*2cf0*/  FADD.FTZ R6, -R6, -RZ ;  /* 0x800000ff06067221 */ /* 0x000fc80000010100 */
[CCC-:B------:R-:W-:Y:S01]  /*2d00*/  FFMA.RM R8, R5.reuse, R6.reuse, R5.reuse ;  /* 0x0000000605087223 */ /* 0x1c0fe20000004005 */
[----:B------:R-:W-:-:S04]  /*2d10*/  FFMA.RP R9, R5, R6, R5 ;  /* 0x0000000605097223 */ /* 0x000fc80000008005 */
[C---:B------:R-:W-:Y:S02]  /*2d20*/  LOP3.LUT R5, R8.reuse, 0x7fffff, RZ, 0xc0, !PT ;  /* 0x007fffff08057812 */ /* 0x040fe400078ec0ff */
[----:B------:R-:W-:Y:S02]  /*2d30*/  FSETP.NEU.FTZ.AND P0, PT, R8, R9, PT ;  /* 0x000000090800720b */ /* 0x000fe40003f1d000 */
[----:B------:R-:W-:Y:S02]  /*2d40*/  LOP3.LUT R5, R5, 0x800000, RZ, 0xfc, !PT ;  /* 0x0080000005057812 */ /* 0x000fe400078efcff */
[----:B------:R-:W-:Y:S02]  /*2d50*/  SEL R6, RZ, 0xffffffff, !P0 ;  /* 0xffffffffff067807 */ /* 0x000fe40004000000 */
[----:B------:R-:W-:Y:S02]  /*2d60*/  LOP3.LUT R10, R10, R5, RZ, 0xc0, !PT ;  /* 0x000000050a0a7212 */ /* 0x000fe400078ec0ff */
[----:B------:R-:W-:-:S02]  /*2d70*/  IADD3 R6, PT, PT, -R6, RZ, RZ ;  /* 0x000000ff06067210 */ /* 0x000fc40007ffe1ff */
[-C--:B------:R-:W-:Y:S02]  /*2d80*/  SHF.R.U32.HI R10, RZ, R13.reuse, R10 ;  /* 0x0000000dff0a7219 */ /* 0x080fe4000001160a */
[----:B------:R-:W-:Y:S02]  /*2d90*/  LOP3.LUT P1, RZ, R6, R13, R5, 0xf8, !PT ;  /* 0x0000000d06ff7212 */ /* 0x000fe4000782f805 */
[C---:B------:R-:W-:Y:S02]  /*2da0*/  LOP3.LUT P0, RZ, R10.reuse, 0x1, RZ, 0xc0, !PT ;  /* 0x000000010aff7812 */ /* 0x040fe4000780c0ff */
[----:B------:R-:W-:-:S04]  /*2db0*/  LOP3.LUT P2, RZ, R10, 0x2, RZ, 0xc0, !PT ;  /* 0x000000020aff7812 */ /* 0x000fc8000784c0ff */
[----:B------:R-:W-:Y:S02]  /*2dc0*/  PLOP3.LUT P0, PT, P0, P1, P2, 0xe0, 0x0 ;  /* 0x000000000000781c */ /* 0x000fe40000703c20 */
[----:B------:R-:W-:Y:S02]  /*2dd0*/  LOP3.LUT P1, RZ, R0, 0x7fffff, RZ, 0xc0, !PT ;  /* 0x007fffff00ff7812 */ /* 0x000fe4000782c0ff */
[----:B------:R-:W-:-:S04]  /*2de0*/  SEL R4, RZ, 0x1, !P0 ;  /* 0x00000001ff047807 */ /* 0x000fc80004000000 */
[----:B------:R-:W-:-:S04]  /*2df0*/  IADD3 R4, PT, PT, -R4, RZ, RZ ;  /* 0x000000ff04047210 */ /* 0x000fc80007ffe1ff */
[----:B------:R-:W-:Y:S02]  /*2e00*/  ISETP.GE.AND P0, PT, R4, RZ, PT ;  /* 0x000000ff0400720c */ /* 0x000fe40003f06270 */
[----:B------:R-:W-:-:S04]  /*2e10*/  IADD3 R4, PT, PT, R11, -0xfc, RZ ;  /* 0xffffff040b047810 */ /* 0x000fc80007ffe0ff */
[----:B------:R-:W-:-:S07]  /*2e20*/  SHF.R.U32.HI R5, RZ, R4, R5 ;  /* 0x00000004ff057219 */ /* 0x000fce0000011605 */
[----:B------:R-:W-:-:S04]  /*2e30*/  @!P0 IADD3 R5, PT, PT, R5, 0x1, RZ ;  /* 0x0000000105058810 */ /* 0x000fc80007ffe0ff */
[----:B------:R-:W-:-:S04]  /*2e40*/  @!P1 SHF.L.U32 R5, R5, 0x1, RZ ;  /* 0x0000000105059819 */ /* 0x000fc800000006ff */
[----:B------:R-:W-:Y:S01]  /*2e50*/  LOP3.LUT R4, R5, 0x80000000, R0, 0xf8, !PT ;  /* 0x8000000005047812 */ /* 0x000fe200078ef800 */
[----:B------:R-:W-:Y:S06]  /*2e60*/  BRA `(.L_x_68) ;  /* 0x0000000000047947 */ /* 0x000fec0003800000 */
.L_x_69:
[----:B------:R0:W1:Y:S02]  /*2e70*/  MUFU.RCP R4, R0 ;  /* 0x0000000000047308 */ /* 0x0000640000001000 */
.L_x_68:
[----:B0123--:R-:W-:Y:S02]  /*2e80*/  MOV R0, R4 ;  /* 0x0000000400007202 */ /* 0x00ffe40000000f00 */
[----:B------:R-:W-:Y:S02]  /*2e90*/  MOV R4, R2 ;  /* 0x0000000200047202 */ /* 0x000fe40000000f00 */
[----:B------:R-:W-:-:S04]  /*2ea0*/  MOV R5, 0x0 ;  /* 0x0000000000057802 */ /* 0x000fc80000000f00 */
[----:B------:R-:W-:Y:S05]  /*2eb0*/  RET.REL.NODEC R4 `(softmax_dim_f32) ;  /* 0xffffffd004507950 */ /* 0x000fea0003c3ffff */
.L_x_70:
        /* <DEDUP_REMOVED lines=12> */
.L_x_99:


//--------------------- .text.softmax_f32         --------------------------
	.section	.text.softmax_f32,"ax",@progbits
	.align	128
        .global         softmax_f32
        .type           softmax_f32,@function
        .size           softmax_f32,(.L_x_100 - softmax_f32)
        .other          softmax_f32,@"STO_CUDA_ENTRY STV_DEFAULT"
softmax_f32:
.text.softmax_f32:
        /* <DEDUP_REMOVED lines=9> */
[----:B------:R-:W-:Y:S01]  /*0090*/  IMAD.MOV.U32 R0, RZ, RZ, -0x800000 ;  /* 0xff800000ff007424 */ /* 0x000fe200078e00ff */
[----:B------:R-:W-:Y:S01]  /*00a0*/  UMOV UR4, 0x400 ;  /* 0x0000040000047882 */ /* 0x000fe20000000000 */
[----:B------:R-:W3:Y:S03]  /*00b0*/  LDCU.64 UR8, c[0x0][0x358] ;  /* 0x00006b00ff0877ac */ /* 0x000ee60008000a00 */
        /* <DEDUP_REMOVED lines=9> */
[----:B------:R-:W-:Y:S02]  /*0150*/  IMAD.MOV.U32 R0, RZ, RZ, -0x800000 ;  /* 0xff800000ff007424 */ /* 0x000fe400078e00ff */
[----:B------:R-:W-:-:S07]  /*0160*/  IMAD.MOV.U32 R9, RZ, RZ, R2 ;  /* 0x000000ffff097224 */ /* 0x000fce00078e0002 */
.L_x_73:
[----:B------:R-:W-:-:S06]  /*0170*/  IMAD.WIDE.U32 R6, R9, 0x4, R4 ;  /* 0x0000000409067825 */ /* 0x000fcc00078e0004 */
[----:B------:R-:W2:Y:S01]  /*0180*/  LDG.E R7, desc[UR8][R6.64] ;  /* 0x0000000806077981 */ /* 0x000ea2000c1e1900 */
[----:B------:R-:W-:-:S04]  /*0190*/  IADD3 R9, PT, PT, R9, UR7, RZ ;  /* 0x0000000709097c10 */ /* 0x000fc8000fffe0ff */
[----:B------:R-:W-:Y:S02]  /*01a0*/  ISETP.GE.U32.AND P0, PT, R9, R8, PT ;  /* 0x000000080900720c */ /* 0x000fe40003f06070 */
[----:B--2---:R-:W-:-:S11]  /*01b0*/  FMNMX R0, R7, R0, !PT ;  /* 0x0000000007007209 */ /* 0x004fd60007800000 */
[----:B------:R-:W-:Y:S05]  /*01c0*/  @!P0 BRA `(.L_x_73) ;  /* 0xfffffffc00e88947 */ /* 0x000fea000383ffff */
.L_x_72:
[----:B------:R-:W-:Y:S05]  /*01d0*/  BSYNC.RECONVERGENT B0 ;  /* 0x0000000000007941 */ /* 0x000fea0003800200 */
.L_x_71:
[----:B------:R0:W-:Y:S01]  /*01e0*/  STS [R11], R0 ;  /* 0x000000000b007388 */ /* 0x0001e20000000800 */
[----:B------:R-:W-:Y:S01]  /*01f0*/  UISETP.GE.U32.AND UP0, UPT, UR7, 0x2, UPT ;  /* 0x000000020700788c */ /* 0x000fe2000bf06070 */
[----:B------:R-:W-:Y:S08]  /*0200*/  BAR.SYNC.DEFER_BLOCKING 0x0 ;  /* 0x0000000000007b1d */ /* 0x000ff00000010000 */
[----:B0-----:R-:W-:Y:S05]  /*0210*/  BRA.U !UP0, `(.L_x_74) ;  /* 0x0000000108307547 */ /* 0x001fea000b800000 */
[----:B------:R-:W-:-:S07]  /*0220*/  IMAD.U32 R0, RZ, RZ, UR7 ;  /* 0x00000007ff007e24 */ /* 0x000fce000f8e00ff */
.L_x_75:
[----:B------:R-:W-:-:S04]  /*0230*/  SHF.R.U32.HI R8, RZ, 0x1, R0 ;  /* 0x00000001ff087819 */ /* 0x000fc80000011600 */
[----:B------:R-:W-:-:S13]  /*0240*/  ISETP.GE.U32.AND P0, PT, R2, R8, PT ;  /* 0x000000080200720c */ /* 0x000fda0003f06070 */
[----:B------:R-:W-:Y:S01]  /*0250*/  @!P0 IMAD R7, R8, 0x4, R11 ;  /* 0x0000000408078824 */ /* 0x000fe200078e020b */
[----:B------:R-:W-:Y:S05]  /*0260*/  @!P0 LDS R6, [R11] ;  /* 0x000000000b068984 */ /* 0x000fea0000000800 */
[----:B------:R-:W0:Y:S02]  /*0270*/  @!P0 LDS R7, [R7] ;  /* 0x0000000007078984 */ /* 0x000e240000000800 */
[----:B0-----:R-:W-:-:S05]  /*0280*/  @!P0 FMNMX R6, R6, R7, !PT ;  /* 0x0000000706068209 */ /* 0x001fca0007800000 */
[----:B------:R0:W-:Y:S01]  /*0290*/  @!P0 STS [R11], R6 ;  /* 0x000000060b008388 */ /* 0x0001e20000000800 */
[----:B------:R-:W-:Y:S01]  /*02a0*/  BAR.SYNC.DEFER_BLOCKING 0x0 ;  /* 0x0000000000007b1d */ /* 0x000fe20000010000 */
[----:B------:R-:W-:Y:S02]  /*02b0*/  ISETP.GT.U32.AND P0, PT, R0, 0x3, PT ;  /* 0x000000030000780c */ /* 0x000fe40003f04070 */
[----:B------:R-:W-:-:S11]  /*02c0*/  MOV R0, R8 ;  /* 0x0000000800007202 */ /* 0x000fd60000000f00 */
[----:B0-----:R-:W-:Y:S05]  /*02d0*/  @P0 BRA `(.L_x_75) ;  /* 0xfffffffc00d40947 */ /* 0x001fea000383ffff */
.L_x_74:
[----:B------:R-:W0:Y:S01]  /*02e0*/  S2UR UR5, SR_CgaCtaId ;  /* 0x00000000000579c3 */ /* 0x000e220000008800 */
[----:B------:R-:W1:Y:S01]  /*02f0*/  LDCU UR10, c[0x0][0x394] ;  /* 0x00007280ff0a77ac */ /* 0x000e620008000800 */
[----:B------:R-:W-:Y:S01]  /*0300*/  BSSY.RECONVERGENT B0, `(.L_x_76) ;  /* 0x0000020000007945 */ /* 0x000fe20003800200 */
[----:B------:R-:W-:Y:S01]  /*0310*/  IMAD.MOV.U32 R11, RZ, RZ, RZ ;  /* 0x000000ffff0b7224 */ /* 0x000fe200078e00ff */
[----:B------:R-:W-:Y:S01]  /*0320*/  LEA R0, R2, UR6, 0x2 ;  /* 0x0000000602007c11 */ /* 0x000fe2000f8e10ff */
[----:B------:R-:W-:-:S03]  /*0330*/  UMOV UR4, 0x400 ;  /* 0x0000040000047882 */ /* 0x000fc60000000000 */
[----:B------:R-:W2:Y:S01]  /*0340*/  LDC.64 R6, c[0x0][0x388] ;  /* 0x0000e200ff067b82 */ /* 0x000ea20000000a00 */
[----:B-1----:R-:W-:Y:S01]  /*0350*/  ISETP.GE.U32.AND P0, PT, R2, UR10, PT ;  /* 0x0000000a02007c0c */ /* 0x002fe2000bf06070 */
[----:B0-----:R-:W-:Y:S01]  /*0360*/  ULEA UR4, UR5, UR4, 0x18 ;  /* 0x0000000405047291 */ /* 0x001fe2000f8ec0ff */
[----:B--2---:R-:W-:-:S08]  /*0370*/  IMAD.WIDE.U32 R6, R3, 0x4, R6 ;  /* 0x0000000403067825 */ /* 0x004fd000078e0006 */
[----:B------:R-:W0:Y:S01]  /*0380*/  LDS R3, [UR4] ;  /* 0x00000004ff037984 */ /* 0x000e220008000800 */
[----:B------:R-:W-:Y:S06]  /*0390*/  BAR.SYNC.DEFER_BLOCKING 0x0 ;  /* 0x0000000000007b1d */ /* 0x000fec0000010000 */
[----:B------:R-:W-:Y:S05]  /*03a0*/  @P0 BRA `(.L_x_77) ;  /* 0x0000000000540947 */ /* 0x000fea0003800000 */
[----:B------:R-:W-:Y:S01]  /*03b0*/  IMAD.MOV.U32 R11, RZ, RZ, RZ ;  /* 0x000000ffff0b7224 */ /* 0x000fe200078e00ff */
[----:B------:R-:W-:-:S07]  /*03c0*/  MOV R13, R2 ;  /* 0x00000002000d7202 */ /* 0x000fce0000000f00 */
.L_x_78:
[----:B-1----:R-:W-:-:S06]  /*03d0*/  IMAD.WIDE.U32 R8, R13, 0x4, R4 ;  /* 0x000000040d087825 */ /* 0x002fcc00078e0004 */
[----:B------:R-:W0:Y:S01]  /*03e0*/  LDG.E R8, desc[UR8][R8.64] ;  /* 0x0000000808087981 */ /* 0x000e22000c1e1900 */
[----:B------:R-:W-:Y:S02]  /*03f0*/  IMAD.MOV.U32 R15, RZ, RZ, 0x3bbb989d ;  /* 0x3bbb989dff0f7424 */ /* 0x000fe400078e00ff */
[----:B------:R-:W-:Y:S02]  /*0400*/  IMAD.MOV.U32 R17, RZ, RZ, 0x437c0000 ;  /* 0x437c0000ff117424 */ /* 0x000fe400078e00ff */
[----:B0-----:R-:W-:Y:S01]  /*0410*/  FADD R10, -R3, R8 ;  /* 0x00000008030a7221 */ /* 0x001fe20000000100 */
[----:B------:R-:W-:-:S04]  /*0420*/  IMAD.WIDE.U32 R8, R13, 0x4, R6 ;  /* 0x000000040d087825 */ /* 0x000fc800078e0006 */
[----:B------:R-:W-:Y:S01]  /*0430*/  FFMA.SAT R12, R10, R15, 0.5 ;  /* 0x3f0000000a0c7423 */ /* 0x000fe2000000200f */
[----:B------:R-:W-:-:S03]  /*0440*/  VIADD R13, R13, UR7 ;  /* 0x000000070d0d7c36 */ /* 0x000fc60008000000 */
[----:B------:R-:W-:Y:S02]  /*0450*/  FFMA.RM R12, R12, R17, 12582913 ;  /* 0x4b4000010c0c7423 */ /* 0x000fe40000004011 */
[----:B------:R-:W-:Y:S02]  /*0460*/  ISETP.GE.U32.AND P0, PT, R13, UR10, PT ;  /* 0x0000000a0d007c0c */ /* 0x000fe4000bf06070 */
        /* <DEDUP_REMOVED lines=8> */
[----:B------:R-:W-:Y:S05]  /*04f0*/  @!P0 BRA `(.L_x_78) ;  /* 0xfffffffc00b48947 */ /* 0x000fea000383ffff */
.L_x_77:
[----:B------:R-:W-:Y:S05]  /*0500*/  BSYNC.RECONVERGENT B0 ;  /* 0x0000000000007941 */ /* 0x000fea0003800200 */
.L_x_76:
[----:B------:R2:W-:Y:S01]  /*0510*/  STS [R0], R11 ;  /* 0x0000000b00007388 */ /* 0x0005e20000000800 */
[----:B------:R-:W-:Y:S01]  /*0520*/  UISETP.GE.U32.AND UP0, UPT, UR7, 0x2, UPT ;  /* 0x000000020700788c */ /* 0x000fe2000bf06070 */
[----:B------:R-:W-:Y:S08]  /*0530*/  BAR.SYNC.DEFER_BLOCKING 0x0 ;  /* 0x0000000000007b1d */ /* 0x000ff00000010000 */
[----:B--2---:R-:W-:Y:S05]  /*0540*/  BRA.U !UP0, `(.L_x_79) ;  /* 0x0000000108307547 */ /* 0x004fea000b800000 */
[----:B0-----:R-:W-:-:S07]  /*0550*/  IMAD.U32 R3, RZ, RZ, UR7 ;  /* 0x00000007ff037e24 */ /* 0x001fce000f8e00ff */
.L_x_80:
[----:B-1----:R-:W-:-:S04]  /*0560*/  SHF.R.U32.HI R9, RZ, 0x1, R3 ;  /* 0x00000001ff097819 */ /* 0x002fc80000011603 */
[----:B------:R-:W-:-:S13]  /*0570*/  ISETP.GE.U32.AND P0, PT, R2, R9, PT ;  /* 0x000000090200720c */ /* 0x000fda0003f06070 */
[----:B------:R-:W-:Y:S01]  /*0580*/  @!P0 LEA R4, R9, R0, 0x2 ;  /* 0x0000000009048211 */ /* 0x000fe200078e10ff */
[----:B------:R-:W-:Y:S05]  /*0590*/  @!P0 LDS R5, [R0] ;  /* 0x0000000000058984 */ /* 0x000fea0000000800 */
[----:B------:R-:W0:Y:S02]  /*05a0*/  @!P0 LDS R4, [R4] ;  /* 0x0000000004048984 */ /* 0x000e240000000800 */
[----:B0-----:R-:W-:-:S05]  /*05b0*/  @!P0 FADD R5, R4, R5 ;  /* 0x0000000504058221 */ /* 0x001fca0000000000 */
[----:B------:R2:W-:Y:S01]  /*05c0*/  @!P0 STS [R0], R5 ;  /* 0x0000000500008388 */ /* 0x0005e20000000800 */
[----:B------:R-:W-:Y:S01]  /*05d0*/  BAR.SYNC.DEFER_BLOCKING 0x0 ;  /* 0x0000000000007b1d */ /* 0x000fe20000010000 */
[----:B------:R-:W-:Y:S01]  /*05e0*/  ISETP.GT.U32.AND P0, PT, R3, 0x3, PT ;  /* 0x000000030300780c */ /* 0x000fe20003f04070 */
[----:B------:R-:W-:-:S12]  /*05f0*/  IMAD.MOV.U32 R3, RZ, RZ, R9 ;  /* 0x000000ffff037224 */ /* 0x000fd800078e0009 */
[----:B--2---:R-:W-:Y:S05]  /*0600*/  @P0 BRA `(.L_x_80) ;  /* 0xfffffffc00d40947 */ /* 0x004fea000383ffff */
.L_x_79:
[----:B------:R-:W2:Y:S01]  /*0610*/  LDCU UR4, c[0x0][0x394] ;  /* 0x00007280ff0477ac */ /* 0x000ea20008000800 */
[----:B------:R-:W3:Y:S01]  /*0620*/  LDS R0, [UR6] ;  /* 0x00000006ff007984 */ /* 0x000ee20008000800 */
[----:B------:R-:W-:Y:S01]  /*0630*/  BAR.SYNC.DEFER_BLOCKING 0x0 ;  /* 0x0000000000007b1d */ /* 0x000fe20000010000 */
[----:B--2---:R-:W-:-:S13]  /*0640*/  ISETP.GE.U32.AND P0, PT, R2, UR4, PT ;  /* 0x0000000402007c0c */ /* 0x004fda000bf06070 */
[----:B------:R-:W-:Y:S05]  /*0650*/  @P0 EXIT ;  /* 0x000000000000094d */ /* 0x000fea0003800000 */
[----:B0--3--:R-:W-:Y:S01]  /*0660*/  VIADD R3, R0, 0x1800000 ;  /* 0x0180000000037836 */ /* 0x009fe20000000000 */
[----:B------:R-:W0:Y:S04]  /*0670*/  LDCU UR4, c[0x0][0x394] ;  /* 0x00007280ff0477ac */ /* 0x000e280008000800 */
[----:B------:R-:W-:-:S04]  /*0680*/  LOP3.LUT R3, R3, 0x7f800000, RZ, 0xc0, !PT ;  /* 0x7f80000003037812 */ /* 0x000fc800078ec0ff */
[----:B------:R-:W-:-:S13]  /*0690*/  ISETP.GT.U32.AND P0, PT, R3, 0x1ffffff, PT ;  /* 0x01ffffff0300780c */ /* 0x000fda0003f04070 */
[----:B0-----:R-:W-:Y:S05]  /*06a0*/  @P0 BRA `(.L_x_81) ;  /* 0x00000000000c0947 */ /* 0x001fea0003800000 */
[----:B------:R-:W-:-:S07]  /*06b0*/  MOV R4, 0x6d0 ;  /* 0x000006d000047802 */ /* 0x000fce0000000f00 */
[----:B-1----:R-:W-:Y:S05]  /*06c0*/  CALL.REL.NOINC `($__internal_4_$__cuda_sm20_rcp_rn_f32_slowpath) ;  /* 0x0000000000347944 */ /* 0x002fea0003c00000 */
[----:B------:R-:W-:Y:S05]  /*06d0*/  BRA `(.L_x_82) ;  /* 0x0000000000107947 */ /* 0x000fea0003800000 */
.L_x_81:
[----:B------:R-:W0:Y:S02]  /*06e0*/  MUFU.RCP R3, R0 ;  /* 0x0000000000037308 */ /* 0x000e240000001000 */
[----:B0-----:R-:W-:-:S04]  /*06f0*/  FFMA R4, R0, R3, -1 ;  /* 0xbf80000000047423 */ /* 0x001fc80000000003 */
[----:B------:R-:W-:-:S04]  /*0700*/  FADD.FTZ R4, -R4, -RZ ;  /* 0x800000ff04047221 */ /* 0x000fc80000010100 */
[----:B------:R-:W-:-:S07]  /*0710*/  FFMA R3, R3, R4, R3 ;  /* 0x0000000403037223 */ /* 0x000fce0000000003 */
.L_x_82:
[----:B0-----:R-:W-:-:S05]  /*0720*/  IMAD.WIDE.U32 R4, R2, 0x4, R6 ;  /* 0x0000000402047825 */ /* 0x001fca00078e0006 */
[----:B------:R-:W1:Y:S01]  /*0730*/  LDG.E R0, desc[UR8][R4.64] ;  /* 0x0000000804007981 */ /* 0x000e62000c1e1900 */
[----:B------:R-:W-:-:S04]  /*0740*/  IADD3 R2, PT, PT, R2, UR7, RZ ;  /* 0x0000000702027c10 */ /* 0x000fc8000fffe0ff */
[----:B------:R-:W-:Y:S01]  /*0750*/  ISETP.GE.U32.AND P0, PT, R2, UR4, PT ;  /* 0x0000000402007c0c */ /* 0x000fe2000bf06070 */
[----:B-1----:R-:W-:-:S05]  /*0760*/  FMUL R9, R3, R0 ;  /* 0x0000000003097220 */ /* 0x002fca0000400000 */
[----:B------:R0:W-:Y:S07]  /*0770*/  STG.E desc[UR8][R4.64], R9 ;  /* 0x0000000904007986 */ /* 0x0001ee000c101908 */
[----:B------:R-:W-:Y:S05]  /*0780*/  @!P0 BRA `(.L_x_82) ;  /* 0xfffffffc00e48947 */ /* 0x000fea000383ffff */
[----:B------:R-:W-:Y:S05]  /*0790*/  EXIT ;  /* 0x000000000000794d */ /* 0x000fea0003800000 */
        .weak           $__internal_4_$__cuda_sm20_rcp_rn_f32_slowpath
        .type           $__internal_4_$__cuda_sm20_rcp_rn_f32_slowpath,@function
        .size           $__internal_4_$__cuda_sm20_rcp_rn_f32_slowpath,(.L_x_100 - $__internal_4_$__cuda_sm20_rcp_rn_f32_slowpath)
$__internal_4_$__cuda_sm20_rcp_rn_f32_slowpath:
[----:B------:R-:W-:-:S05]  /*07a0*/  IMAD.SHL.U32 R3, R0, 0x2, RZ ;  /* 0x0000000200037824 */ /* 0x000fca00078e00ff */
[----:B------:R-:W-:-:S04]  /*07b0*/  SHF.R.U32.HI R3, RZ, 0x18, R3 ;  /* 0x00000018ff037819 */ /* 0x000fc80000011603 */
[----:B------:R-:W-:-:S13]  /*07c0*/  ISETP.NE.U32.AND P0, PT, R3, RZ, PT ;  /* 0x000000ff0300720c */ /* 0x000fda0003f05070 */
[----:B------:R-:W-:Y:S05]  /*07d0*/  @P0 BRA `(.L_x_83) ;  /* 0x00000000002c0947 */ /* 0x000fea0003800000 */
[----:B------:R-:W-:-:S05]  /*07e0*/  IMAD.SHL.U32 R3, R0, 0x2, RZ ;  /* 0x0000000200037824 */ /* 0x000fca00078e00ff */
        /* <DEDUP_REMOVED lines=10> */
.L_x_83:
[----:B------:R-:W-:-:S04]  /*0890*/  IADD3 R5, PT, PT, R3, -0xfd, RZ ;  /* 0xffffff0303057810 */ /* 0x000fc80007ffe0ff */
[----:B------:R-:W-:-:S13]  /*08a0*/  ISETP.GT.U32.AND P0, PT, R5, 0x1, PT ;  /* 0x000000010500780c */ /* 0x000fda0003f04070 */
[----:B------:R-:W-:Y:S05]  /*08b0*/  @P0 BRA `(.L_x_85) ;  /* 0x0000000000780947 */ /* 0x000fea0003800000 */
[----:B------:R-:W-:Y:S01]  /*08c0*/  LOP3.LUT R8, R0, 0x7fffff, RZ, 0xc0, !PT ;  /* 0x007fffff00087812 */ /* 0x000fe200078ec0ff */
[----:B------:R-:W-:Y:S02]  /*08d0*/  IMAD.MOV.U32 R12, RZ, RZ, 0x3 ;  /* 0x00000003ff0c7424 */ /* 0x000fe400078e00ff */
[----:B------:R-:W-:Y:S01]  /*08e0*/  VIADD R3, R3, 0xffffff04 ;  /* 0xffffff0403037836 */ /* 0x000fe20000000000 */
[----:B------:R-:W-:Y:S02]  /*08f0*/  LOP3.LUT R8, R8, 0x3f800000, RZ, 0xfc, !PT ;  /* 0x3f80000008087812 */ /* 0x000fe400078efcff */
[----:B------:R-:W-:Y:S02]  /*0900*/  SHF.L.U32 R13, R12, R5, RZ ;  /* 0x000000050c0d7219 */ /* 0x000fe400000006ff */
[----:B------:R-:W0:Y:S02]  /*0910*/  MUFU.RCP R9, R8 ;  /* 0x0000000800097308 */ /* 0x000e240000001000 */
        /* <DEDUP_REMOVED lines=9> */
[----:B------:R-:W-:Y:S01]  /*09b0*/  SHF.R.U32.HI R3, RZ, R3, R10 ;  /* 0x00000003ff037219 */ /* 0x000fe2000001160a */
[----:B------:R-:W-:Y:S01]  /*09c0*/  IMAD.MOV R9, RZ, RZ, -R9 ;  /* 0x000000ffff097224 */ /* 0x000fe200078e0a09 */
[----:B------:R-:W-:-:S04]  /*09d0*/  SHF.R.U32.HI R8, RZ, R5, R8 ;  /* 0x00000005ff087219 */ /* 0x000fc80000011608 */
[----:B------:R-:W-:Y:S02]  /*09e0*/  LOP3.LUT P1, RZ, R9, R5, R10, 0xf8, !PT ;  /* 0x0000000509ff7212 */ /* 0x000fe4000782f80a */
[C---:B------:R-:W-:Y:S02]  /*09f0*/  LOP3.LUT P0, RZ, R8.reuse, 0x1, RZ, 0xc0, !PT ;  /* 0x0000000108ff7812 */ /* 0x040fe4000780c0ff */
[----:B------:R-:W-:-:S04]  /*0a00*/  LOP3.LUT P2, RZ, R8, 0x2, RZ, 0xc0, !PT ;  /* 0x0000000208ff7812 */ /* 0x000fc8000784c0ff */
[----:B------:R-:W-:Y:S02]  /*0a10*/  PLOP3.LUT P0, PT, P0, P1, P2, 0xe0, 0x0 ;  /* 0x000000000000781c */ /* 0x000fe40000703c20 */
[----:B------:R-:W-:Y:S02]  /*0a20*/  LOP3.LUT P1, RZ, R0, 0x7fffff, RZ, 0xc0, !PT ;  /* 0x007fffff00ff7812 */ /* 0x000fe4000782c0ff */
[----:B------:R-:W-:-:S04]  /*0a30*/  SEL R5, RZ, 0x1, !P0 ;  /* 0x00000001ff057807 */ /* 0x000fc80004000000 */
[----:B------:R-:W-:-:S04]  /*0a40*/  IADD3 R5, PT, PT, -R5, RZ, RZ ;  /* 0x000000ff05057210 */ /* 0x000fc80007ffe1ff */
[----:B------:R-:W-:-:S13]  /*0a50*/  ISETP.GE.AND P0, PT, R5, RZ, PT ;  /* 0x000000ff0500720c */ /* 0x000fda0003f06270 */
[----:B------:R-:W-:-:S05]  /*0a60*/  @!P0 VIADD R3, R3, 0x1 ;  /* 0x0000000103038836 */ /* 0x000fca0000000000 */
[----:B------:R-:W-:-:S04]  /*0a70*/  @!P1 SHF.L.U32 R3, R3, 0x1, RZ ;  /* 0x0000000103039819 */ /* 0x000fc800000006ff */
[----:B------:R-:W-:Y:S01]  /*0a80*/  LOP3.LUT R3, R3, 0x80000000, R0, 0xf8, !PT ;  /* 0x8000000003037812 */ /* 0x000fe200078ef800 */
[----:B------:R-:W-:Y:S06]  /*0a90*/  BRA `(.L_x_84) ;  /* 0x0000000000047947 */ /* 0x000fec0003800000 */
.L_x_85:
[----:B------:R0:W1:Y:S02]  /*0aa0*/  MUFU.RCP R3, R0 ;  /* 0x0000000000037308 */ /* 0x0000640000001000 */
.L_x_84:
[----:B------:R-:W-:-:S04]  /*0ab0*/  IMAD.MOV.U32 R5, RZ, RZ, 0x0 ;  /* 0x00000000ff057424 */ /* 0x000fc800078e00ff */
[----:B0123--:R-:W-:Y:S05]  /*0ac0*/  RET.REL.NODEC R4 `(softmax_f32) ;  /* 0xfffffff4044c7950 */ /* 0x00ffea0003c3ffff */
.L_x_86:
        /* <DEDUP_REMOVED lines=11> */
.L_x_100:


//--------------------- .text.sigmoid_f32         --------------------------
	.section	.text.sigmoid_f32,"ax",@progbits
	.align	128
        .global         sigmoid_f32
        .type           sigmoid_f32,@function
        .size           sigmoid_f32,(.L_x_101 - sigmoid_f32)
        .other          sigmoid_f32,@"STO_CUDA_ENTRY STV_DEFAULT"
sigmoid_f32:
.text.sigmoid_f32:
        /* <DEDUP_REMOVED lines=11> */
[----:B-1----:R-:W2:Y:S01]  /*00b0*/  LDG.E R4, desc[UR4][R4.64] ;  /* 0x0000000404047981 */ /* 0x002ea2000c1e1900 */
[----:B------:R-:W-:Y:S01]  /*00c0*/  IMAD.MOV.U32 R7, RZ, RZ, 0x3bbb989d ;  /* 0x3bbb989dff077424 */ /* 0x000fe200078e00ff */
[----:B------:R-:W-:Y:S01]  /*00d0*/  BSSY.RECONVERGENT B0, `(.L_x_87) ;  /* 0x0000015000007945 */ /* 0x000fe20003800200 */
[----:B------:R-:W-:Y:S02]  /*00e0*/  IMAD.MOV.U32 R9, RZ, RZ, 0x437c0000 ;  /* 0x437c0000ff097424 */ /* 0x000fe400078e00ff */
[----:B--2---:R-:W-:-:S04]  /*00f0*/  FFMA.SAT R0, R4, -R7, 0.5 ;  /* 0x3f00000004007423 */ /* 0x004fc80000002807 */
[----:B------:R-:W-:-:S04]  /*0100*/  FFMA.RM R0, R0, R9, 12582913 ;  /* 0x4b40000100007423 */ /* 0x000fc80000004009 */
[C---:B------:R-:W-:Y:S01]  /*0110*/  FADD R7, R0.reuse, -12583039 ;  /* 0xcb40007f00077421 */ /* 0x040fe20000000000 */
[----:B------:R-:W-:-:S03]  /*0120*/  SHF.L.U32 R0, R0, 0x17, RZ ;  /* 0x0000001700007819 */ /* 0x000fc600000006ff */
[----:B------:R-:W-:-:S04]  /*0130*/  FFMA R7, R4, -1.4426950216293334961, -R7 ;  /* 0xbfb8aa3b04077823 */ /* 0x000fc80000000807 */
[----:B------:R-:W-:-:S06]  /*0140*/  FFMA R7, R4, -1.925963033500011079e-08, R7 ;  /* 0xb2a5706004077823 */ /* 0x000fcc0000000007 */
[----:B------:R-:W0:Y:S02]  /*0150*/  MUFU.EX2 R7, R7 ;  /* 0x0000000700077308 */ /* 0x000e240000000800 */
[----:B0-----:R-:W-:-:S04]  /*0160*/  FFMA R0, R0, R7, 1 ;  /* 0x3f80000000007423 */ /* 0x001fc80000000007 */
[----:B------:R-:W-:-:S05]  /*0170*/  VIADD R2, R0, 0x1800000 ;  /* 0x0180000000027836 */ /* 0x000fca0000000000 */
[----:B------:R-:W-:-:S04]  /*0180*/  LOP3.LUT R2, R2, 0x7f800000, RZ, 0xc0, !PT ;  /* 0x7f80000002027812 */ /* 0x000fc800078ec0ff */
[----:B------:R-:W-:-:S13]  /*0190*/  ISETP.GT.U32.AND P0, PT, R2, 0x1ffffff, PT ;  /* 0x01ffffff0200780c */ /* 0x000fda0003f04070 */
[----:B------:R-:W-:Y:S05]  /*01a0*/  @P0 BRA `(.L_x_88) ;  /* 0x00000000000c0947 */ /* 0x000fea0003800000 */
[----:B------:R-:W-:-:S07]  /*01b0*/  MOV R4, 0x1d0 ;  /* 0x000001d000047802 */ /* 0x000fce0000000f00 */
[----:B------:R-:W-:Y:S05]  /*01c0*/  CALL.REL.NOINC `($__internal_5_$__cuda_sm20_rcp_rn_f32_slowpath) ;  /* 0x0000000000287944 */ /* 0x000fea0003c00000 */
[----:B------:R-:W-:Y:S05]  /*01d0*/  BRA `(.L_x_89) ;  /* 0x0000000000107947 */ /* 0x000fea0003800000 */
.L_x_88:
[----:B------:R-:W0:Y:S02]  /*01e0*/  MUFU.RCP R7, R0 ;  /* 0x0000000000077308 */ /* 0x000e240000001000 */
[----:B0-----:R-:W-:-:S04]  /*01f0*/  FFMA R2, R0, R7, -1 ;  /* 0xbf80000000027423 */ /* 0x001fc80000000007 */
[----:B------:R-:W-:-:S04]  /*0200*/  FADD.FTZ R2, -R2, -RZ ;  /* 0x800000ff02027221 */ /* 0x000fc80000010100 */
[----:B------:R-:W-:-:S07]  /*0210*/  FFMA R7, R7, R2, R7 ;  /* 0x0000000207077223 */ /* 0x000fce0000000007 */
.L_x_89:
[----:B------:R-:W-:Y:S05]  /*0220*/  BSYNC.RECONVERGENT B0 ;  /* 0x0000000000007941 */ /* 0x000fea0003800200 */
.L_x_87:
[----:B------:R-:W0:Y:S02]  /*0230*/  LDC.64 R4, c[0x0][0x388] ;  /* 0x0000e200ff047b82 */ /* 0x000e240000000a00 */
[----:B0-----:R-:W-:-:S05]  /*0240*/  IMAD.WIDE.U32 R2, R3, 0x4, R4 ;  /* 0x0000000403027825 */ /* 0x001fca00078e0004 */
[----:B------:R-:W-:Y:S01]  /*0250*/  STG.E desc[UR4][R2.64], R7 ;  /* 0x0000000702007986 */ /* 0x000fe2000c101904 */
[----:B------:R-:W-:Y:S05]  /*0260*/  EXIT ;  /* 0x000000000000794d */ /* 0x000fea0003800000 */
        .weak           $__internal_5_$__cuda_sm20_rcp_rn_f32_slowpath
        .type           $__internal_5_$__cuda_sm20_rcp_rn_f32_slowpath,@function
        .size           $__internal_5_$__cuda_sm20_rcp_rn_f32_slowpath,(.L_x_101 - $__internal_5_$__cuda_sm20_rcp_rn_f32_slowpath)
$__internal_5_$__cuda_sm20_rcp_rn_f32_slowpath:
[----:B------:R-:W-:Y:S01]  /*0270*/  IMAD.SHL.U32 R2, R0, 0x2, RZ ;  /* 0x0000000200027824 */ /* 0x000fe200078e00ff */
[----:B------:R-:W-:Y:S04]  /*0280*/  BSSY.RECONVERGENT B1, `(.L_x_90) ;  /* 0x0000030000017945 */ /* 0x000fe80003800200 */
[----:B------:R-:W-:-:S04]  /*0290*/  SHF.R.U32.HI R2, RZ, 0x18, R2 ;  /* 0x00000018ff027819 */ /* 0x000fc80000011602 */
[----:B------:R-:W-:-:S13]  /*02a0*/  ISETP.NE.U32.AND P0, PT, R2, RZ, PT ;  /* 0x000000ff0200720c */ /* 0x000fda0003f05070 */
[----:B------:R-:W-:Y:S05]  /*02b0*/  @P0 BRA `(.L_x_91) ;  /* 0x0000000000280947 */ /* 0x000fea0003800000 */
[----:B------:R-:W-:-:S04]  /*02c0*/  SHF.L.U32 R2, R0, 0x1, RZ ;  /* 0x0000000100027819 */ /* 0x000fc800000006ff */
[----:B------:R-:W-:-:S13]  /*02d0*/  ISETP.NE.AND P0, PT, R2, RZ, PT ;  /* 0x000000ff0200720c */ /* 0x000fda0003f05270 */
[----:B------:R-:W-:Y:S01]  /*02e0*/  @P0 FFMA R6, R0, 1.84467440737095516160e+19, RZ ;  /* 0x5f80000000060823 */ /* 0x000fe200000000ff */
[----:B------:R-:W-:Y:S08]  /*02f0*/  @!P0 MUFU.RCP R5, R0 ;  /* 0x0000000000058308 */ /* 0x000ff00000001000 */
[----:B------:R-:W0:Y:S02]  /*0300*/  @P0 MUFU.RCP R7, R6 ;  /* 0x0000000600070308 */ /* 0x000e240000001000 */
[----:B0-----:R-:W-:-:S04]  /*0310*/  @P0 FFMA R2, R6, R7, -1 ;  /* 0xbf80000006020423 */ /* 0x001fc80000000007 */
[----:B------:R-:W-:-:S04]  /*0320*/  @P0 FADD.FTZ R2, -R2, -RZ ;  /* 0x800000ff02020221 */ /* 0x000fc80000010100 */
[----:B------:R-:W-:-:S04]  /*0330*/  @P0 FFMA R2, R7, R2, R7 ;  /* 0x0000000207020223 */ /* 0x000fc80000000007 */
[----:B------:R-:W-:Y:S01]  /*0340*/  @P0 FFMA R5, R2, 1.84467440737095516160e+19, RZ ;  /* 0x5f80000002050823 */ /* 0x000fe200000000ff */
[----:B------:R-:W-:Y:S06]  /*0350*/  BRA `(.L_x_92) ;  /* 0x0000000000887947 */ /* 0x000fec0003800000 */
.L_x_91:
[----:B------:R-:W-:-:S05]  /*0360*/  VIADD R5, R2, 0xffffff03 ;  /* 0xffffff0302057836 */ /* 0x000fca0000000000 */
[----:B------:R-:W-:-:S13]  /*0370*/  ISETP.GT.U32.AND P0, PT, R5, 0x1, PT ;  /* 0x000000010500780c */ /* 0x000fda0003f04070 */
[----:B------:R-:W-:Y:S05]  /*0380*/  @P0 BRA `(.L_x_93) ;  /* 0x0000000000780947 */ /* 0x000fea0003800000 */
[----:B------:R-:W-:Y:S01]  /*0390*/  LOP3.LUT R6, R0, 0x7fffff, RZ, 0xc0, !PT ;  /* 0x007fffff00067812 */ /* 0x000fe200078ec0ff */
[----:B------:R-:W-:-:S03]  /*03a0*/  IMAD.MOV.U32 R10, RZ, RZ, 0x3 ;  /* 0x00000003ff0a7424 */ /* 0x000fc600078e00ff */
        /* <DEDUP_REMOVED lines=19> */
[----:B------:R-:W-:-:S05]  /*04e0*/  SEL R5, RZ, 0x1, !P0 ;  /* 0x00000001ff057807 */ /* 0x000fca0004000000 */
[----:B------:R-:W-:-:S05]  /*04f0*/  IMAD.MOV R5, RZ, RZ, -R5 ;  /* 0x000000ffff057224 */ /* 0x000fca00078e0a05 */
[----:B------:R-:W-:Y:S02]  /*0500*/  ISETP.GE.AND P0, PT, R5, RZ, PT ;  /* 0x000000ff0500720c */ /* 0x000fe40003f06270 */
[----:B------:R-:W-:-:S04]  /*0510*/  IADD3 R5, PT, PT, R2, -0xfc, RZ ;  /* 0xffffff0402057810 */ /* 0x000fc80007ffe0ff */
[----:B------:R-:W-:-:S07]  /*0520*/  SHF.R.U32.HI R5, RZ, R5, R8 ;  /* 0x00000005ff057219 */ /* 0x000fce0000011608 */
[----:B------:R-:W-:-:S05]  /*0530*/  @!P0 VIADD R5, R5, 0x1 ;  /* 0x0000000105058836 */ /* 0x000fca0000000000 */
[----:B------:R-:W-:-:S04]  /*0540*/  @!P1 SHF.L.U32 R5, R5, 0x1, RZ ;  /* 0x0000000105059819 */ /* 0x000fc800000006ff */
[----:B------:R-:W-:Y:S01]  /*0550*/  LOP3.LUT R5, R5, 0x80000000, R0, 0xf8, !PT ;  /* 0x8000000005057812 */ /* 0x000fe200078ef800 */
[----:B------:R-:W-:Y:S06]  /*0560*/  BRA `(.L_x_92) ;  /* 0x0000000000047947 */ /* 0x000fec0003800000 */
.L_x_93:
[----:B------:R0:W1:Y:S02]  /*0570*/  MUFU.RCP R5, R0 ;  /* 0x0000000000057308 */ /* 0x0000640000001000 */
.L_x_92:
[----:B------:R-:W-:Y:S05]  /*0580*/  BSYNC.RECONVERGENT B1 ;  /* 0x0000000000017941 */ /* 0x000fea0003800200 */
.L_x_90:
[----:B-1----:R-:W-:Y:S02]  /*0590*/  IMAD.MOV.U32 R7, RZ, RZ, R5 ;  /* 0x000000ffff077224 */ /* 0x002fe400078e0005 */
[----:B------:R-:W-:-:S04]  /*05a0*/  HFMA2 R5, -RZ, RZ, 0, 0 ;  /* 0x00000000ff057431 */ /* 0x000fc800000001ff */
[----:B0-----:R-:W-:Y:S05]  /*05b0*/  RET.REL.NODEC R4 `(sigmoid_f32) ;  /* 0xfffffff804907950 */ /* 0x001fea0003c3ffff */
.L_x_94:
        /* <DEDUP_REMOVED lines=12> */
.L_x_101:


//--------------------- .text.relu_f32            --------------------------
	.section	.text.relu_f32,"ax",@progbits
	.align	128
        .global         relu_f32
        .type           relu_f32,@function
        .size           relu_f32,(.L_x_109 - relu_f32)
        .other          relu_f32,@"STO_CUDA_ENTRY STV_DEFAULT"
relu_f32:
.text.relu_f32:
        /* <DEDUP_REMOVED lines=12> */
[----:B-1----:R-:W3:Y:S01]  /*00c0*/  LDG.E R2, desc[UR4][R2.64] ;  /* 0x0000000402027981 */ /* 0x002ee2000c1e1900 */
[----:B--2---:R-:W-:Y:S01]  /*00d0*/  IMAD.WIDE.U32 R4, R7, 0x4, R4 ;  /* 0x0000000407047825 */ /* 0x004fe200078e0004 */
[----:B---3--:R-:W-:-:S05]  /*00e0*/  FMNMX R7, RZ, R2, !PT ;  /* 0x00000002ff077209 */ /* 0x008fca0007800000 */
[----:B------:R-:W-:Y:S01]  /*00f0*/  STG.E desc[UR4][R4.64], R7 ;  /* 0x0000000704007986 */ /* 0x000fe2000c101904 */
[----:B------:R-:W-:Y:S05]  /*0100*/  EXIT ;  /* 0x000000000000794d */ /* 0x000fea0003800000 */
.L_x_95:
        /* <DEDUP_REMOVED lines=15> */
.L_x_109:


//--------------------- .nv.shared.softmax_dim_f64 --------------------------
	.section	.nv.shared.softmax_dim_f64,"aw",@nobits
	.sectionflags	@""
	.align	16
	.zero		1024


//--------------------- .nv.shared.reserved.0     --------------------------
	.section	.nv.shared.reserved.0,"aw",@nobits
	.weak		__nv_reservedSMEM_offset_0_alias
	.size		__nv_reservedSMEM_offset_0_alias, 0, 64
	.other		__nv_reservedSMEM_offset_0_alias,@"STO_CUDA_RESERVED_SHARED STV_DEFAULT"
__nv_reservedSMEM_offset_0_alias:
	.zero		0
	.zero		64


//--------------------- .nv.shared.softmax_f64    --------------------------
	.section	.nv.shared.softmax_f64,"aw",@nobits
	.sectionflags	@""
	.align	16
	.zero		1024


//--------------------- .nv.shared.sigmoid_f64    --------------------------
	.section	.nv.shared.sigmoid_f64,"aw",@nobits
	.sectionflags	@""
	.align	16
	.zero		1024


//--------------------- .nv.shared.relu_f64       --------------------------
	.section	.nv.shared.relu_f64,"aw",@nobits
	.sectionflags	@""
	.align	16
	.zero		1024


//--------------------- .nv.shared.softmax_dim_f32 --------------------------
	.section	.nv.shared.softmax_dim_f32,"aw",@nobits
	.sectionflags	@""
	.align	16
	.zero		1024


//--------------------- .nv.shared.softmax_f32    --------------------------
	.section	.nv.shared.softmax_f32,"aw",@nobits
	.sectionflags	@""
	.align	16
	.zero		1024


//--------------------- .nv.shared.sigmoid_f32    --------------------------
	.section	.nv.shared.sigmoid_f32,"aw",@nobits
	.sectionflags	@""
	.align	16
	.zero		1024


//--------------------- .nv.shared.relu_f32       --------------------------
	.section	.nv.shared.relu_f32,"aw",@nobits
	.sectionflags	@""
	.align	16
	.zero		1024


//--------------------- .nv.constant0.softmax_dim_f64 --------------------------
	.section	.nv.constant0.softmax_dim_f64,"a",@progbits
	.sectionflags	@""
	.align	4
.nv.constant0.softmax_dim_f64:
	.zero		924


//--------------------- .nv.constant0.softmax_f64 --------------------------
	.section	.nv.constant0.softmax_f64,"a",@progbits
	.sectionflags	@""
	.align	4
.nv.constant0.softmax_f64:
	.zero		920


//--------------------- .nv.constant0.sigmoid_f64 --------------------------
	.section	.nv.constant0.sigmoid_f64,"a",@progbits
	.sectionflags	@""
	.align	4
.nv.constant0.sigmoid_f64:
	.zero		916


//--------------------- .nv.constant0.relu_f64    --------------------------
	.section	.nv.constant0.relu_f64,"a",@progbits
	.sectionflags	@""
	.align	4
.nv.constant0.relu_f64:
	.zero		916


//--------------------- .nv.constant0.softmax_dim_f32 --------------------------
	.section	.nv.constant0.softmax_dim_f32,"a",@progbits
	.sectionflags	@""
	.align	4
.nv.constant0.softmax_dim_f32:
	.zero		924


//--------------------- .nv.constant0.softmax_f32 --------------------------
	.section	.nv.constant0.softmax_f32,"a",@progbits
	.sectionflags	@""
	.align	4
.nv.constant0.softmax_f32:
	.zero		920


//--------------------- .nv.constant0.sigmoid_f32 --------------------------
	.section	.nv.constant0.sigmoid_f32,"a",@progbits
	.sectionflags	@""
	.align	4
.nv.constant0.sigmoid_f32:
	.zero		916


//--------------------- .nv.constant0.relu_f32    --------------------------
	.section	.nv.constant0.relu_f32,"a",@progbits
	.sectionflags	@""
	.align	4
.nv.constant0.relu_f32:
	.zero		916


//--------------------- SYMBOLS --------------------------

	.type		.nv.reservedSmem.offset0,@object
	.size		.nv.reservedSmem.offset0,0x4
	.type		.nv.reservedSmem.cap,@object
	.size		.nv.reservedSmem.cap,0x4
